//
// Generated by NVIDIA NVVM Compiler
//
// Compiler Build ID: CL-36424714
// Cuda compilation tools, release 13.0, V13.0.88
// Based on NVVM 20.0.0
//

.version 9.0
.target sm_100
.address_size 64

	// .globl	_Z23kMeansClusterAssignmentPfPiS_ii
.func  (.param .b64 func_retval0) __internal_accurate_pow
(
	.param .b64 __internal_accurate_pow_param_0
)
;
// _ZZ20kMeansCentroidUpdatePfPiS_S0_iiE12s_datapoints has been demoted
// _ZZ20kMeansCentroidUpdatePfPiS_S0_iiE12s_clust_assn has been demoted

.visible .entry _Z23kMeansClusterAssignmentPfPiS_ii(
	.param .u64 .ptr .align 1 _Z23kMeansClusterAssignmentPfPiS_ii_param_0,
	.param .u64 .ptr .align 1 _Z23kMeansClusterAssignmentPfPiS_ii_param_1,
	.param .u64 .ptr .align 1 _Z23kMeansClusterAssignmentPfPiS_ii_param_2,
	.param .u32 _Z23kMeansClusterAssignmentPfPiS_ii_param_3,
	.param .u32 _Z23kMeansClusterAssignmentPfPiS_ii_param_4
)
{
	.reg .pred 	%p<74>;
	.reg .b32 	%r<100>;
	.reg .b32 	%f<26>;
	.reg .b64 	%rd<16>;
	.reg .b64 	%fd<101>;

	ld.param.u64 	%rd3, [_Z23kMeansClusterAssignmentPfPiS_ii_param_0];
	ld.param.u64 	%rd5, [_Z23kMeansClusterAssignmentPfPiS_ii_param_2];
	ld.param.u32 	%r25, [_Z23kMeansClusterAssignmentPfPiS_ii_param_3];
	ld.param.u32 	%r26, [_Z23kMeansClusterAssignmentPfPiS_ii_param_4];
	cvta.to.global.u64 	%rd1, %rd5;
	mov.u32 	%r27, %ctaid.x;
	mov.u32 	%r28, %ntid.x;
	mov.u32 	%r29, %tid.x;
	mad.lo.s32 	%r1, %r27, %r28, %r29;
	setp.ge.s32 	%p2, %r1, %r26;
	@%p2 bra 	$L__BB0_38;
	setp.lt.s32 	%p3, %r25, 1;
	mov.b32 	%r96, 0;
	@%p3 bra 	$L__BB0_37;
	shl.b32 	%r33, %r1, 1;
	cvta.to.global.u64 	%rd6, %rd3;
	mul.wide.s32 	%rd7, %r33, 4;
	add.s64 	%rd8, %rd6, %rd7;
	ld.global.f32 	%f1, [%rd8];
	ld.global.f32 	%f2, [%rd8+4];
	mov.f64 	%fd40, 0d4000000000000000;
	{
	.reg .b32 %temp; 
	mov.b64 	{%temp, %r2}, %fd40;
	}
	and.b32  	%r3, %r2, 2146435072;
	setp.eq.s32 	%p4, %r3, 1062207488;
	setp.lt.s32 	%p5, %r2, 0;
	selp.b32 	%r4, 0, 2146435072, %p5;
	and.b32  	%r34, %r2, 2147483647;
	setp.ne.s32 	%p6, %r34, 1071644672;
	and.pred  	%p1, %p4, %p6;
	or.b32  	%r5, %r4, -2147483648;
	setp.eq.s32 	%p7, %r25, 1;
	mov.f32 	%f25, 0f7F800000;
	mov.b32 	%r97, 0;
	mov.u32 	%r96, %r97;
	@%p7 bra 	$L__BB0_25;
	and.b32  	%r97, %r25, 2147483646;
	mov.f32 	%f25, 0f7F800000;
	mov.b32 	%r93, 0;
	mov.u32 	%r94, %r93;
	mov.u32 	%r96, %r93;
$L__BB0_4:
	setp.lt.s32 	%p8, %r2, 0;
	setp.eq.s32 	%p9, %r3, 1062207488;
	mul.wide.u32 	%rd9, %r93, 4;
	add.s64 	%rd2, %rd1, %rd9;
	ld.global.f32 	%f18, [%rd2];
	ld.global.f32 	%f4, [%rd2+4];
	sub.f32 	%f5, %f18, %f1;
	cvt.f64.f32 	%fd1, %f5;
	{
	.reg .b32 %temp; 
	mov.b64 	{%temp, %r10}, %fd1;
	}
	abs.f64 	%fd2, %fd1;
	{ // callseq 0, 0
	.param .b64 param0;
	st.param.f64 	[param0], %fd2;
	.param .b64 retval0;
	call.uni (retval0), 
	__internal_accurate_pow, 
	(
	param0
	);
	ld.param.f64 	%fd41, [retval0];
	} // callseq 0
	setp.lt.s32 	%p11, %r10, 0;
	neg.f64 	%fd43, %fd41;
	selp.f64 	%fd44, %fd43, %fd41, %p9;
	selp.f64 	%fd45, %fd44, %fd41, %p11;
	setp.eq.f32 	%p12, %f5, 0f00000000;
	selp.b32 	%r36, %r10, 0, %p9;
	or.b32  	%r37, %r36, 2146435072;
	selp.b32 	%r38, %r37, %r36, %p8;
	mov.b32 	%r39, 0;
	mov.b64 	%fd46, {%r39, %r38};
	selp.f64 	%fd95, %fd46, %fd45, %p12;
	add.f64 	%fd47, %fd1, 0d4000000000000000;
	{
	.reg .b32 %temp; 
	mov.b64 	{%temp, %r40}, %fd47;
	}
	and.b32  	%r41, %r40, 2146435072;
	setp.ne.s32 	%p13, %r41, 2146435072;
	@%p13 bra 	$L__BB0_9;
	setp.num.f32 	%p14, %f5, %f5;
	@%p14 bra 	$L__BB0_7;
	mov.f64 	%fd48, 0d4000000000000000;
	add.rn.f64 	%fd95, %fd1, %fd48;
	bra.uni 	$L__BB0_9;
$L__BB0_7:
	setp.neu.f64 	%p15, %fd2, 0d7FF0000000000000;
	@%p15 bra 	$L__BB0_9;
	setp.lt.s32 	%p16, %r10, 0;
	selp.b32 	%r42, %r5, %r4, %p1;
	selp.b32 	%r43, %r42, %r4, %p16;
	mov.b32 	%r44, 0;
	mov.b64 	%fd95, {%r44, %r43};
$L__BB0_9:
	setp.lt.s32 	%p17, %r2, 0;
	setp.eq.s32 	%p18, %r3, 1062207488;
	setp.eq.f32 	%p20, %f5, 0f3F800000;
	selp.f64 	%fd7, 0d3FF0000000000000, %fd95, %p20;
	sub.f32 	%f6, %f4, %f2;
	cvt.f64.f32 	%fd8, %f6;
	{
	.reg .b32 %temp; 
	mov.b64 	{%temp, %r11}, %fd8;
	}
	abs.f64 	%fd9, %fd8;
	{ // callseq 1, 0
	.param .b64 param0;
	st.param.f64 	[param0], %fd9;
	.param .b64 retval0;
	call.uni (retval0), 
	__internal_accurate_pow, 
	(
	param0
	);
	ld.param.f64 	%fd49, [retval0];
	} // callseq 1
	setp.lt.s32 	%p21, %r11, 0;
	neg.f64 	%fd51, %fd49;
	selp.f64 	%fd52, %fd51, %fd49, %p18;
	selp.f64 	%fd53, %fd52, %fd49, %p21;
	setp.eq.f32 	%p22, %f6, 0f00000000;
	selp.b32 	%r45, %r11, 0, %p18;
	or.b32  	%r46, %r45, 2146435072;
	selp.b32 	%r47, %r46, %r45, %p17;
	mov.b32 	%r48, 0;
	mov.b64 	%fd54, {%r48, %r47};
	selp.f64 	%fd96, %fd54, %fd53, %p22;
	add.f64 	%fd55, %fd8, 0d4000000000000000;
	{
	.reg .b32 %temp; 
	mov.b64 	{%temp, %r49}, %fd55;
	}
	and.b32  	%r50, %r49, 2146435072;
	setp.ne.s32 	%p23, %r50, 2146435072;
	@%p23 bra 	$L__BB0_14;
	setp.num.f32 	%p24, %f6, %f6;
	@%p24 bra 	$L__BB0_12;
	mov.f64 	%fd56, 0d4000000000000000;
	add.rn.f64 	%fd96, %fd8, %fd56;
	bra.uni 	$L__BB0_14;
$L__BB0_12:
	setp.neu.f64 	%p25, %fd9, 0d7FF0000000000000;
	@%p25 bra 	$L__BB0_14;
	setp.lt.s32 	%p26, %r11, 0;
	selp.b32 	%r51, %r5, %r4, %p1;
	selp.b32 	%r52, %r51, %r4, %p26;
	mov.b32 	%r53, 0;
	mov.b64 	%fd96, {%r53, %r52};
$L__BB0_14:
	setp.lt.s32 	%p27, %r2, 0;
	setp.eq.s32 	%p28, %r3, 1062207488;
	setp.eq.f32 	%p30, %f6, 0f3F800000;
	selp.f64 	%fd57, 0d3FF0000000000000, %fd96, %p30;
	add.f64 	%fd58, %fd7, %fd57;
	cvt.rn.f32.f64 	%f19, %fd58;
	setp.gt.f32 	%p31, %f25, %f19;
	selp.f32 	%f7, %f19, %f25, %p31;
	selp.b32 	%r12, %r94, %r96, %p31;
	ld.global.f32 	%f20, [%rd2+8];
	ld.global.f32 	%f8, [%rd2+12];
	sub.f32 	%f9, %f20, %f1;
	cvt.f64.f32 	%fd14, %f9;
	{
	.reg .b32 %temp; 
	mov.b64 	{%temp, %r13}, %fd14;
	}
	abs.f64 	%fd15, %fd14;
	{ // callseq 2, 0
	.param .b64 param0;
	st.param.f64 	[param0], %fd15;
	.param .b64 retval0;
	call.uni (retval0), 
	__internal_accurate_pow, 
	(
	param0
	);
	ld.param.f64 	%fd59, [retval0];
	} // callseq 2
	setp.lt.s32 	%p32, %r13, 0;
	neg.f64 	%fd61, %fd59;
	selp.f64 	%fd62, %fd61, %fd59, %p28;
	selp.f64 	%fd63, %fd62, %fd59, %p32;
	setp.eq.f32 	%p33, %f9, 0f00000000;
	selp.b32 	%r54, %r13, 0, %p28;
	or.b32  	%r55, %r54, 2146435072;
	selp.b32 	%r56, %r55, %r54, %p27;
	mov.b32 	%r57, 0;
	mov.b64 	%fd64, {%r57, %r56};
	selp.f64 	%fd97, %fd64, %fd63, %p33;
	add.f64 	%fd65, %fd14, 0d4000000000000000;
	{
	.reg .b32 %temp; 
	mov.b64 	{%temp, %r58}, %fd65;
	}
	and.b32  	%r59, %r58, 2146435072;
	setp.ne.s32 	%p34, %r59, 2146435072;
	@%p34 bra 	$L__BB0_19;
	setp.nan.f32 	%p35, %f9, %f9;
	@%p35 bra 	$L__BB0_18;
	setp.neu.f64 	%p36, %fd15, 0d7FF0000000000000;
	@%p36 bra 	$L__BB0_19;
	setp.lt.s32 	%p37, %r13, 0;
	selp.b32 	%r60, %r5, %r4, %p1;
	selp.b32 	%r61, %r60, %r4, %p37;
	mov.b32 	%r62, 0;
	mov.b64 	%fd97, {%r62, %r61};
	bra.uni 	$L__BB0_19;
$L__BB0_18:
	mov.f64 	%fd66, 0d4000000000000000;
	add.rn.f64 	%fd97, %fd14, %fd66;
$L__BB0_19:
	setp.lt.s32 	%p38, %r2, 0;
	setp.eq.s32 	%p39, %r3, 1062207488;
	setp.eq.f32 	%p41, %f9, 0f3F800000;
	selp.f64 	%fd20, 0d3FF0000000000000, %fd97, %p41;
	sub.f32 	%f10, %f8, %f2;
	cvt.f64.f32 	%fd21, %f10;
	{
	.reg .b32 %temp; 
	mov.b64 	{%temp, %r14}, %fd21;
	}
	abs.f64 	%fd22, %fd21;
	{ // callseq 3, 0
	.param .b64 param0;
	st.param.f64 	[param0], %fd22;
	.param .b64 retval0;
	call.uni (retval0), 
	__internal_accurate_pow, 
	(
	param0
	);
	ld.param.f64 	%fd67, [retval0];
	} // callseq 3
	setp.lt.s32 	%p42, %r14, 0;
	neg.f64 	%fd69, %fd67;
	selp.f64 	%fd70, %fd69, %fd67, %p39;
	selp.f64 	%fd71, %fd70, %fd67, %p42;
	setp.eq.f32 	%p43, %f10, 0f00000000;
	selp.b32 	%r63, %r14, 0, %p39;
	or.b32  	%r64, %r63, 2146435072;
	selp.b32 	%r65, %r64, %r63, %p38;
	mov.b32 	%r66, 0;
	mov.b64 	%fd72, {%r66, %r65};
	selp.f64 	%fd98, %fd72, %fd71, %p43;
	add.f64 	%fd73, %fd21, 0d4000000000000000;
	{
	.reg .b32 %temp; 
	mov.b64 	{%temp, %r67}, %fd73;
	}
	and.b32  	%r68, %r67, 2146435072;
	setp.ne.s32 	%p44, %r68, 2146435072;
	@%p44 bra 	$L__BB0_24;
	setp.nan.f32 	%p45, %f10, %f10;
	@%p45 bra 	$L__BB0_23;
	setp.neu.f64 	%p46, %fd22, 0d7FF0000000000000;
	@%p46 bra 	$L__BB0_24;
	setp.lt.s32 	%p47, %r14, 0;
	selp.b32 	%r69, %r5, %r4, %p1;
	selp.b32 	%r70, %r69, %r4, %p47;
	mov.b32 	%r71, 0;
	mov.b64 	%fd98, {%r71, %r70};
	bra.uni 	$L__BB0_24;
$L__BB0_23:
	mov.f64 	%fd74, 0d4000000000000000;
	add.rn.f64 	%fd98, %fd21, %fd74;
$L__BB0_24:
	setp.eq.f32 	%p48, %f10, 0f3F800000;
	selp.f64 	%fd75, 0d3FF0000000000000, %fd98, %p48;
	add.f64 	%fd76, %fd20, %fd75;
	cvt.rn.f32.f64 	%f21, %fd76;
	setp.gt.f32 	%p49, %f7, %f21;
	selp.f32 	%f25, %f21, %f7, %p49;
	add.s32 	%r72, %r94, 1;
	selp.b32 	%r96, %r72, %r12, %p49;
	add.s32 	%r93, %r93, 4;
	add.s32 	%r94, %r94, 2;
	setp.ne.s32 	%p50, %r94, %r97;
	@%p50 bra 	$L__BB0_4;
$L__BB0_25:
	and.b32  	%r73, %r25, 1;
	setp.eq.b32 	%p51, %r73, 1;
	not.pred 	%p52, %p51;
	@%p52 bra 	$L__BB0_37;
	setp.lt.s32 	%p53, %r2, 0;
	setp.eq.s32 	%p54, %r3, 1062207488;
	shl.b32 	%r74, %r97, 1;
	mul.wide.u32 	%rd10, %r74, 4;
	add.s64 	%rd11, %rd1, %rd10;
	ld.global.f32 	%f22, [%rd11];
	ld.global.f32 	%f13, [%rd11+4];
	sub.f32 	%f14, %f22, %f1;
	cvt.f64.f32 	%fd27, %f14;
	{
	.reg .b32 %temp; 
	mov.b64 	{%temp, %r21}, %fd27;
	}
	abs.f64 	%fd28, %fd27;
	{ // callseq 4, 0
	.param .b64 param0;
	st.param.f64 	[param0], %fd28;
	.param .b64 retval0;
	call.uni (retval0), 
	__internal_accurate_pow, 
	(
	param0
	);
	ld.param.f64 	%fd77, [retval0];
	} // callseq 4
	setp.lt.s32 	%p56, %r21, 0;
	neg.f64 	%fd79, %fd77;
	selp.f64 	%fd80, %fd79, %fd77, %p54;
	selp.f64 	%fd81, %fd80, %fd77, %p56;
	setp.eq.f32 	%p57, %f14, 0f00000000;
	selp.b32 	%r75, %r21, 0, %p54;
	or.b32  	%r76, %r75, 2146435072;
	selp.b32 	%r77, %r76, %r75, %p53;
	mov.b32 	%r78, 0;
	mov.b64 	%fd82, {%r78, %r77};
	selp.f64 	%fd99, %fd82, %fd81, %p57;
	add.f64 	%fd83, %fd27, 0d4000000000000000;
	{
	.reg .b32 %temp; 
	mov.b64 	{%temp, %r79}, %fd83;
	}
	and.b32  	%r80, %r79, 2146435072;
	setp.ne.s32 	%p58, %r80, 2146435072;
	@%p58 bra 	$L__BB0_31;
	setp.nan.f32 	%p59, %f14, %f14;
	@%p59 bra 	$L__BB0_30;
	setp.neu.f64 	%p60, %fd28, 0d7FF0000000000000;
	@%p60 bra 	$L__BB0_31;
	setp.lt.s32 	%p61, %r21, 0;
	selp.b32 	%r81, %r5, %r4, %p1;
	selp.b32 	%r82, %r81, %r4, %p61;
	mov.b32 	%r83, 0;
	mov.b64 	%fd99, {%r83, %r82};
	bra.uni 	$L__BB0_31;
$L__BB0_30:
	mov.f64 	%fd84, 0d4000000000000000;
	add.rn.f64 	%fd99, %fd27, %fd84;
$L__BB0_31:
	setp.lt.s32 	%p62, %r2, 0;
	setp.eq.s32 	%p63, %r3, 1062207488;
	setp.eq.f32 	%p65, %f14, 0f3F800000;
	selp.f64 	%fd33, 0d3FF0000000000000, %fd99, %p65;
	sub.f32 	%f15, %f13, %f2;
	cvt.f64.f32 	%fd34, %f15;
	{
	.reg .b32 %temp; 
	mov.b64 	{%temp, %r22}, %fd34;
	}
	abs.f64 	%fd35, %fd34;
	{ // callseq 5, 0
	.param .b64 param0;
	st.param.f64 	[param0], %fd35;
	.param .b64 retval0;
	call.uni (retval0), 
	__internal_accurate_pow, 
	(
	param0
	);
	ld.param.f64 	%fd85, [retval0];
	} // callseq 5
	setp.lt.s32 	%p66, %r22, 0;
	neg.f64 	%fd87, %fd85;
	selp.f64 	%fd88, %fd87, %fd85, %p63;
	selp.f64 	%fd89, %fd88, %fd85, %p66;
	setp.eq.f32 	%p67, %f15, 0f00000000;
	selp.b32 	%r84, %r22, 0, %p63;
	or.b32  	%r85, %r84, 2146435072;
	selp.b32 	%r86, %r85, %r84, %p62;
	mov.b32 	%r87, 0;
	mov.b64 	%fd90, {%r87, %r86};
	selp.f64 	%fd100, %fd90, %fd89, %p67;
	add.f64 	%fd91, %fd34, 0d4000000000000000;
	{
	.reg .b32 %temp; 
	mov.b64 	{%temp, %r88}, %fd91;
	}
	and.b32  	%r89, %r88, 2146435072;
	setp.ne.s32 	%p68, %r89, 2146435072;
	@%p68 bra 	$L__BB0_36;
	setp.nan.f32 	%p69, %f15, %f15;
	@%p69 bra 	$L__BB0_35;
	setp.neu.f64 	%p70, %fd35, 0d7FF0000000000000;
	@%p70 bra 	$L__BB0_36;
	setp.lt.s32 	%p71, %r22, 0;
	selp.b32 	%r90, %r5, %r4, %p1;
	selp.b32 	%r91, %r90, %r4, %p71;
	mov.b32 	%r92, 0;
	mov.b64 	%fd100, {%r92, %r91};
	bra.uni 	$L__BB0_36;
$L__BB0_35:
	mov.f64 	%fd92, 0d4000000000000000;
	add.rn.f64 	%fd100, %fd34, %fd92;
$L__BB0_36:
	setp.eq.f32 	%p72, %f15, 0f3F800000;
	selp.f64 	%fd93, 0d3FF0000000000000, %fd100, %p72;
	add.f64 	%fd94, %fd33, %fd93;
	cvt.rn.f32.f64 	%f23, %fd94;
	setp.gt.f32 	%p73, %f25, %f23;
	selp.b32 	%r96, %r97, %r96, %p73;
$L__BB0_37:
	ld.param.u64 	%rd15, [_Z23kMeansClusterAssignmentPfPiS_ii_param_1];
	cvta.to.global.u64 	%rd12, %rd15;
	mul.wide.s32 	%rd13, %r1, 4;
	add.s64 	%rd14, %rd12, %rd13;
	st.global.u32 	[%rd14], %r96;
$L__BB0_38:
	ret;

}
	// .globl	_Z20kMeansCentroidUpdatePfPiS_S0_ii
.visible .entry _Z20kMeansCentroidUpdatePfPiS_S0_ii(
	.param .u64 .ptr .align 1 _Z20kMeansCentroidUpdatePfPiS_S0_ii_param_0,
	.param .u64 .ptr .align 1 _Z20kMeansCentroidUpdatePfPiS_S0_ii_param_1,
	.param .u64 .ptr .align 1 _Z20kMeansCentroidUpdatePfPiS_S0_ii_param_2,
	.param .u64 .ptr .align 1 _Z20kMeansCentroidUpdatePfPiS_S0_ii_param_3,
	.param .u32 _Z20kMeansCentroidUpdatePfPiS_S0_ii_param_4,
	.param .u32 _Z20kMeansCentroidUpdatePfPiS_S0_ii_param_5
)
{
	.local .align 8 .b8 	__local_depot1[304];
	.reg .b64 	%SP;
	.reg .b64 	%SPL;
	.reg .pred 	%p<17>;
	.reg .b32 	%r<136>;
	.reg .b32 	%f<97>;
	.reg .b64 	%rd<82>;
	// demoted variable
	.shared .align 4 .b8 _ZZ20kMeansCentroidUpdatePfPiS_S0_iiE12s_datapoints[8192];
	// demoted variable
	.shared .align 4 .b8 _ZZ20kMeansCentroidUpdatePfPiS_S0_iiE12s_clust_assn[4096];
	mov.u64 	%SPL, __local_depot1;
	ld.param.u64 	%rd19, [_Z20kMeansCentroidUpdatePfPiS_S0_ii_param_0];
	ld.param.u64 	%rd20, [_Z20kMeansCentroidUpdatePfPiS_S0_ii_param_1];
	ld.param.u64 	%rd21, [_Z20kMeansCentroidUpdatePfPiS_S0_ii_param_2];
	ld.param.u64 	%rd22, [_Z20kMeansCentroidUpdatePfPiS_S0_ii_param_3];
	ld.param.u32 	%r36, [_Z20kMeansCentroidUpdatePfPiS_S0_ii_param_5];
	cvta.to.global.u64 	%rd1, %rd22;
	cvta.to.global.u64 	%rd2, %rd21;
	add.u64 	%rd3, %SPL, 0;
	add.u64 	%rd4, %SPL, 200;
	mov.u32 	%r37, %ctaid.x;
	mov.u32 	%r1, %ntid.x;
	mov.u32 	%r2, %tid.x;
	mad.lo.s32 	%r3, %r37, %r1, %r2;
	setp.ge.s32 	%p1, %r3, %r36;
	@%p1 bra 	$L__BB1_22;
	cvta.to.global.u64 	%rd25, %rd19;
	cvta.to.global.u64 	%rd26, %rd20;
	shl.b32 	%r38, %r3, 1;
	mul.wide.s32 	%rd27, %r38, 4;
	add.s64 	%rd28, %rd25, %rd27;
	ld.global.f32 	%f1, [%rd28];
	shl.b32 	%r39, %r2, 3;
	mov.u32 	%r40, _ZZ20kMeansCentroidUpdatePfPiS_S0_iiE12s_datapoints;
	add.s32 	%r41, %r40, %r39;
	ld.global.f32 	%f2, [%rd28+4];
	mul.wide.s32 	%rd29, %r3, 4;
	add.s64 	%rd30, %rd26, %rd29;
	ld.global.u32 	%r42, [%rd30];
	shl.b32 	%r43, %r2, 2;
	mov.u32 	%r44, _ZZ20kMeansCentroidUpdatePfPiS_S0_iiE12s_clust_assn;
	add.s32 	%r45, %r44, %r43;
	st.shared.u32 	[%r45], %r42;
	st.shared.f32 	[%r41], %f1;
	st.shared.f32 	[%r41+4], %f2;
	bar.sync 	0;
	setp.ne.s32 	%p2, %r2, 0;
	@%p2 bra 	$L__BB1_20;
	mov.f32 	%f3, 0f00000000;
	st.local.v2.f32 	[%rd3], {%f3, %f3};
	st.local.v2.f32 	[%rd3+8], {%f3, %f3};
	st.local.v2.f32 	[%rd3+16], {%f3, %f3};
	st.local.v2.f32 	[%rd3+24], {%f3, %f3};
	add.s64 	%rd81, %rd3, 32;
	st.local.v2.f32 	[%rd3+32], {%f3, %f3};
	st.local.v2.f32 	[%rd3+40], {%f3, %f3};
	st.local.v2.f32 	[%rd3+48], {%f3, %f3};
	st.local.v2.f32 	[%rd3+56], {%f3, %f3};
	st.local.v2.f32 	[%rd3+64], {%f3, %f3};
	st.local.v2.f32 	[%rd3+72], {%f3, %f3};
	st.local.v2.f32 	[%rd3+80], {%f3, %f3};
	st.local.v2.f32 	[%rd3+88], {%f3, %f3};
	st.local.v2.f32 	[%rd3+96], {%f3, %f3};
	st.local.v2.f32 	[%rd3+104], {%f3, %f3};
	st.local.v2.f32 	[%rd3+112], {%f3, %f3};
	st.local.v2.f32 	[%rd3+120], {%f3, %f3};
	st.local.v2.f32 	[%rd3+128], {%f3, %f3};
	st.local.v2.f32 	[%rd3+136], {%f3, %f3};
	st.local.v2.f32 	[%rd3+144], {%f3, %f3};
	st.local.v2.f32 	[%rd3+152], {%f3, %f3};
	st.local.v2.f32 	[%rd3+160], {%f3, %f3};
	st.local.v2.f32 	[%rd3+168], {%f3, %f3};
	st.local.v2.f32 	[%rd3+176], {%f3, %f3};
	st.local.v2.f32 	[%rd3+184], {%f3, %f3};
	st.local.v2.f32 	[%rd3+192], {%f3, %f3};
	mov.b32 	%r125, 0;
	st.local.u32 	[%rd4], %r125;
	st.local.u32 	[%rd4+4], %r125;
	st.local.u32 	[%rd4+8], %r125;
	st.local.u32 	[%rd4+12], %r125;
	add.s64 	%rd79, %rd4, 16;
	st.local.u32 	[%rd4+16], %r125;
	st.local.u32 	[%rd4+20], %r125;
	st.local.u32 	[%rd4+24], %r125;
	st.local.u32 	[%rd4+28], %r125;
	st.local.u32 	[%rd4+32], %r125;
	st.local.u32 	[%rd4+36], %r125;
	st.local.u32 	[%rd4+40], %r125;
	st.local.u32 	[%rd4+44], %r125;
	st.local.u32 	[%rd4+48], %r125;
	st.local.u32 	[%rd4+52], %r125;
	st.local.u32 	[%rd4+56], %r125;
	st.local.u32 	[%rd4+60], %r125;
	st.local.u32 	[%rd4+64], %r125;
	st.local.u32 	[%rd4+68], %r125;
	st.local.u32 	[%rd4+72], %r125;
	st.local.u32 	[%rd4+76], %r125;
	st.local.u32 	[%rd4+80], %r125;
	st.local.u32 	[%rd4+84], %r125;
	st.local.u32 	[%rd4+88], %r125;
	st.local.u32 	[%rd4+92], %r125;
	st.local.u32 	[%rd4+96], %r125;
	and.b32  	%r4, %r1, 3;
	setp.lt.u32 	%p3, %r1, 4;
	@%p3 bra 	$L__BB1_5;
	and.b32  	%r125, %r1, 2044;
	add.s32 	%r130, %r44, 8;
	add.s32 	%r129, %r40, 16;
	and.b32  	%r51, %r1, -4;
	neg.s32 	%r131, %r51;
$L__BB1_4:
	ld.shared.u32 	%r52, [%r130+-8];
	ld.shared.f32 	%f4, [%r129+-16];
	shl.b32 	%r53, %r52, 1;
	mul.wide.s32 	%rd31, %r53, 4;
	add.s64 	%rd32, %rd3, %rd31;
	ld.local.v2.f32 	{%f5, %f6}, [%rd32];
	add.f32 	%f7, %f4, %f5;
	ld.shared.f32 	%f8, [%r129+-12];
	add.f32 	%f9, %f8, %f6;
	st.local.v2.f32 	[%rd32], {%f7, %f9};
	mul.wide.s32 	%rd33, %r52, 4;
	add.s64 	%rd34, %rd4, %rd33;
	ld.local.u32 	%r54, [%rd34];
	add.s32 	%r55, %r54, 1;
	st.local.u32 	[%rd34], %r55;
	ld.shared.u32 	%r56, [%r130+-4];
	ld.shared.f32 	%f10, [%r129+-8];
	shl.b32 	%r57, %r56, 1;
	mul.wide.s32 	%rd35, %r57, 4;
	add.s64 	%rd36, %rd3, %rd35;
	ld.local.v2.f32 	{%f11, %f12}, [%rd36];
	add.f32 	%f13, %f10, %f11;
	ld.shared.f32 	%f14, [%r129+-4];
	add.f32 	%f15, %f14, %f12;
	st.local.v2.f32 	[%rd36], {%f13, %f15};
	mul.wide.s32 	%rd37, %r56, 4;
	add.s64 	%rd38, %rd4, %rd37;
	ld.local.u32 	%r58, [%rd38];
	add.s32 	%r59, %r58, 1;
	st.local.u32 	[%rd38], %r59;
	ld.shared.u32 	%r60, [%r130];
	ld.shared.f32 	%f16, [%r129];
	shl.b32 	%r61, %r60, 1;
	mul.wide.s32 	%rd39, %r61, 4;
	add.s64 	%rd40, %rd3, %rd39;
	ld.local.v2.f32 	{%f17, %f18}, [%rd40];
	add.f32 	%f19, %f16, %f17;
	ld.shared.f32 	%f20, [%r129+4];
	add.f32 	%f21, %f20, %f18;
	st.local.v2.f32 	[%rd40], {%f19, %f21};
	mul.wide.s32 	%rd41, %r60, 4;
	add.s64 	%rd42, %rd4, %rd41;
	ld.local.u32 	%r62, [%rd42];
	add.s32 	%r63, %r62, 1;
	st.local.u32 	[%rd42], %r63;
	ld.shared.u32 	%r64, [%r130+4];
	ld.shared.f32 	%f22, [%r129+8];
	shl.b32 	%r65, %r64, 1;
	mul.wide.s32 	%rd43, %r65, 4;
	add.s64 	%rd44, %rd3, %rd43;
	ld.local.v2.f32 	{%f23, %f24}, [%rd44];
	add.f32 	%f25, %f22, %f23;
	ld.shared.f32 	%f26, [%r129+12];
	add.f32 	%f27, %f26, %f24;
	st.local.v2.f32 	[%rd44], {%f25, %f27};
	mul.wide.s32 	%rd45, %r64, 4;
	add.s64 	%rd46, %rd4, %rd45;
	ld.local.u32 	%r66, [%rd46];
	add.s32 	%r67, %r66, 1;
	st.local.u32 	[%rd46], %r67;
	add.s32 	%r131, %r131, 4;
	add.s32 	%r130, %r130, 16;
	add.s32 	%r129, %r129, 32;
	setp.eq.s32 	%p4, %r131, 0;
	@%p4 bra 	$L__BB1_5;
	bra.uni 	$L__BB1_4;
$L__BB1_5:
	setp.eq.s32 	%p5, %r4, 0;
	@%p5 bra 	$L__BB1_8;
	shl.b32 	%r68, %r125, 3;
	add.s32 	%r70, %r68, %r40;
	add.s32 	%r128, %r70, 4;
	shl.b32 	%r71, %r125, 2;
	add.s32 	%r127, %r44, %r71;
	neg.s32 	%r126, %r4;
$L__BB1_7:
	.pragma "nounroll";
	ld.shared.u32 	%r73, [%r127];
	ld.shared.f32 	%f28, [%r128+-4];
	shl.b32 	%r74, %r73, 1;
	mul.wide.s32 	%rd47, %r74, 4;
	add.s64 	%rd48, %rd3, %rd47;
	ld.local.v2.f32 	{%f29, %f30}, [%rd48];
	add.f32 	%f31, %f28, %f29;
	ld.shared.f32 	%f32, [%r128];
	add.f32 	%f33, %f32, %f30;
	st.local.v2.f32 	[%rd48], {%f31, %f33};
	mul.wide.s32 	%rd49, %r73, 4;
	add.s64 	%rd50, %rd4, %rd49;
	ld.local.u32 	%r75, [%rd50];
	add.s32 	%r76, %r75, 1;
	st.local.u32 	[%rd50], %r76;
	add.s32 	%r128, %r128, 8;
	add.s32 	%r127, %r127, 4;
	add.s32 	%r126, %r126, 1;
	setp.ne.s32 	%p6, %r126, 0;
	@%p6 bra 	$L__BB1_7;
$L__BB1_8:
	ld.param.u32 	%r117, [_Z20kMeansCentroidUpdatePfPiS_S0_ii_param_4];
	setp.lt.s32 	%p7, %r117, 1;
	@%p7 bra 	$L__BB1_20;
	ld.param.u32 	%r118, [_Z20kMeansCentroidUpdatePfPiS_S0_ii_param_4];
	setp.lt.u32 	%p8, %r118, 8;
	mov.b32 	%r134, 0;
	@%p8 bra 	$L__BB1_12;
	ld.param.u32 	%r119, [_Z20kMeansCentroidUpdatePfPiS_S0_ii_param_4];
	and.b32  	%r78, %r119, 2147483640;
	neg.s32 	%r132, %r78;
	add.s64 	%rd80, %rd2, 32;
	add.s64 	%rd78, %rd1, 16;
$L__BB1_11:
	.pragma "nounroll";
	ld.param.u32 	%r120, [_Z20kMeansCentroidUpdatePfPiS_S0_ii_param_4];
	and.b32  	%r134, %r120, 2147483640;
	ld.local.f32 	%f34, [%rd81+-32];
	atom.global.add.f32 	%f35, [%rd80+-32], %f34;
	ld.local.f32 	%f36, [%rd81+-28];
	atom.global.add.f32 	%f37, [%rd80+-28], %f36;
	ld.local.u32 	%r79, [%rd79+-16];
	atom.global.add.u32 	%r80, [%rd78+-16], %r79;
	ld.local.f32 	%f38, [%rd81+-24];
	atom.global.add.f32 	%f39, [%rd80+-24], %f38;
	ld.local.f32 	%f40, [%rd81+-20];
	atom.global.add.f32 	%f41, [%rd80+-20], %f40;
	ld.local.u32 	%r81, [%rd79+-12];
	atom.global.add.u32 	%r82, [%rd78+-12], %r81;
	ld.local.f32 	%f42, [%rd81+-16];
	atom.global.add.f32 	%f43, [%rd80+-16], %f42;
	ld.local.f32 	%f44, [%rd81+-12];
	atom.global.add.f32 	%f45, [%rd80+-12], %f44;
	ld.local.u32 	%r83, [%rd79+-8];
	atom.global.add.u32 	%r84, [%rd78+-8], %r83;
	ld.local.f32 	%f46, [%rd81+-8];
	atom.global.add.f32 	%f47, [%rd80+-8], %f46;
	ld.local.f32 	%f48, [%rd81+-4];
	atom.global.add.f32 	%f49, [%rd80+-4], %f48;
	ld.local.u32 	%r85, [%rd79+-4];
	atom.global.add.u32 	%r86, [%rd78+-4], %r85;
	ld.local.f32 	%f50, [%rd81];
	atom.global.add.f32 	%f51, [%rd80], %f50;
	ld.local.f32 	%f52, [%rd81+4];
	atom.global.add.f32 	%f53, [%rd80+4], %f52;
	ld.local.u32 	%r87, [%rd79];
	atom.global.add.u32 	%r88, [%rd78], %r87;
	ld.local.f32 	%f54, [%rd81+8];
	atom.global.add.f32 	%f55, [%rd80+8], %f54;
	ld.local.f32 	%f56, [%rd81+12];
	atom.global.add.f32 	%f57, [%rd80+12], %f56;
	ld.local.u32 	%r89, [%rd79+4];
	atom.global.add.u32 	%r90, [%rd78+4], %r89;
	ld.local.f32 	%f58, [%rd81+16];
	atom.global.add.f32 	%f59, [%rd80+16], %f58;
	ld.local.f32 	%f60, [%rd81+20];
	atom.global.add.f32 	%f61, [%rd80+20], %f60;
	ld.local.u32 	%r91, [%rd79+8];
	atom.global.add.u32 	%r92, [%rd78+8], %r91;
	ld.local.f32 	%f62, [%rd81+24];
	atom.global.add.f32 	%f63, [%rd80+24], %f62;
	ld.local.f32 	%f64, [%rd81+28];
	atom.global.add.f32 	%f65, [%rd80+28], %f64;
	ld.local.u32 	%r93, [%rd79+12];
	atom.global.add.u32 	%r94, [%rd78+12], %r93;
	add.s32 	%r132, %r132, 8;
	add.s64 	%rd81, %rd81, 64;
	add.s64 	%rd80, %rd80, 64;
	add.s64 	%rd79, %rd79, 32;
	add.s64 	%rd78, %rd78, 32;
	setp.ne.s32 	%p9, %r132, 0;
	@%p9 bra 	$L__BB1_11;
$L__BB1_12:
	ld.param.u32 	%r121, [_Z20kMeansCentroidUpdatePfPiS_S0_ii_param_4];
	and.b32  	%r28, %r121, 7;
	setp.eq.s32 	%p10, %r28, 0;
	@%p10 bra 	$L__BB1_20;
	ld.param.u32 	%r122, [_Z20kMeansCentroidUpdatePfPiS_S0_ii_param_4];
	ld.param.u64 	%rd76, [_Z20kMeansCentroidUpdatePfPiS_S0_ii_param_3];
	ld.param.u64 	%rd74, [_Z20kMeansCentroidUpdatePfPiS_S0_ii_param_2];
	cvta.to.global.u64 	%rd17, %rd74;
	cvta.to.global.u64 	%rd18, %rd76;
	and.b32  	%r29, %r122, 3;
	setp.lt.u32 	%p11, %r28, 4;
	@%p11 bra 	$L__BB1_15;
	shl.b32 	%r95, %r134, 1;
	mul.wide.u32 	%rd51, %r95, 4;
	add.s64 	%rd52, %rd17, %rd51;
	add.s64 	%rd53, %rd3, %rd51;
	ld.local.f32 	%f66, [%rd53];
	atom.global.add.f32 	%f67, [%rd52], %f66;
	ld.local.f32 	%f68, [%rd53+4];
	atom.global.add.f32 	%f69, [%rd52+4], %f68;
	mul.wide.u32 	%rd54, %r134, 4;
	add.s64 	%rd55, %rd18, %rd54;
	add.s64 	%rd56, %rd4, %rd54;
	ld.local.u32 	%r96, [%rd56];
	atom.global.add.u32 	%r97, [%rd55], %r96;
	ld.local.f32 	%f70, [%rd53+8];
	atom.global.add.f32 	%f71, [%rd52+8], %f70;
	ld.local.f32 	%f72, [%rd53+12];
	atom.global.add.f32 	%f73, [%rd52+12], %f72;
	ld.local.u32 	%r98, [%rd56+4];
	atom.global.add.u32 	%r99, [%rd55+4], %r98;
	ld.local.f32 	%f74, [%rd53+16];
	atom.global.add.f32 	%f75, [%rd52+16], %f74;
	ld.local.f32 	%f76, [%rd53+20];
	atom.global.add.f32 	%f77, [%rd52+20], %f76;
	ld.local.u32 	%r100, [%rd56+8];
	atom.global.add.u32 	%r101, [%rd55+8], %r100;
	ld.local.f32 	%f78, [%rd53+24];
	atom.global.add.f32 	%f79, [%rd52+24], %f78;
	ld.local.f32 	%f80, [%rd53+28];
	atom.global.add.f32 	%f81, [%rd52+28], %f80;
	ld.local.u32 	%r102, [%rd56+12];
	atom.global.add.u32 	%r103, [%rd55+12], %r102;
	add.s32 	%r134, %r134, 4;
$L__BB1_15:
	setp.eq.s32 	%p12, %r29, 0;
	@%p12 bra 	$L__BB1_20;
	setp.eq.s32 	%p13, %r29, 1;
	@%p13 bra 	$L__BB1_18;
	shl.b32 	%r104, %r134, 1;
	mul.wide.u32 	%rd57, %r104, 4;
	add.s64 	%rd58, %rd17, %rd57;
	add.s64 	%rd59, %rd3, %rd57;
	ld.local.f32 	%f82, [%rd59];
	atom.global.add.f32 	%f83, [%rd58], %f82;
	ld.local.f32 	%f84, [%rd59+4];
	atom.global.add.f32 	%f85, [%rd58+4], %f84;
	mul.wide.u32 	%rd60, %r134, 4;
	add.s64 	%rd61, %rd18, %rd60;
	add.s64 	%rd62, %rd4, %rd60;
	ld.local.u32 	%r105, [%rd62];
	atom.global.add.u32 	%r106, [%rd61], %r105;
	ld.local.f32 	%f86, [%rd59+8];
	atom.global.add.f32 	%f87, [%rd58+8], %f86;
	ld.local.f32 	%f88, [%rd59+12];
	atom.global.add.f32 	%f89, [%rd58+12], %f88;
	ld.local.u32 	%r107, [%rd62+4];
	atom.global.add.u32 	%r108, [%rd61+4], %r107;
	add.s32 	%r134, %r134, 2;
$L__BB1_18:
	ld.param.u32 	%r123, [_Z20kMeansCentroidUpdatePfPiS_S0_ii_param_4];
	and.b32  	%r109, %r123, 1;
	setp.eq.b32 	%p14, %r109, 1;
	not.pred 	%p15, %p14;
	@%p15 bra 	$L__BB1_20;
	shl.b32 	%r110, %r134, 1;
	mul.wide.u32 	%rd63, %r110, 4;
	add.s64 	%rd64, %rd17, %rd63;
	add.s64 	%rd65, %rd3, %rd63;
	ld.local.f32 	%f90, [%rd65];
	atom.global.add.f32 	%f91, [%rd64], %f90;
	ld.local.f32 	%f92, [%rd65+4];
	atom.global.add.f32 	%f93, [%rd64+4], %f92;
	mul.wide.u32 	%rd66, %r134, 4;
	add.s64 	%rd67, %rd18, %rd66;
	add.s64 	%rd68, %rd4, %rd66;
	ld.local.u32 	%r111, [%rd68];
	atom.global.add.u32 	%r112, [%rd67], %r111;
$L__BB1_20:
	ld.param.u32 	%r124, [_Z20kMeansCentroidUpdatePfPiS_S0_ii_param_4];
	bar.sync 	0;
	mov.u32 	%r113, %ctaid.x;
	mov.u32 	%r114, %ntid.x;
	mov.u32 	%r115, %tid.x;
	mad.lo.s32 	%r34, %r113, %r114, %r115;
	setp.ge.s32 	%p16, %r34, %r124;
	@%p16 bra 	$L__BB1_22;
	ld.param.u64 	%rd77, [_Z20kMeansCentroidUpdatePfPiS_S0_ii_param_3];
	ld.param.u64 	%rd75, [_Z20kMeansCentroidUpdatePfPiS_S0_ii_param_2];
	cvta.to.global.u64 	%rd69, %rd75;
	mul.wide.s32 	%rd70, %r34, 4;
	add.s64 	%rd71, %rd69, %rd70;
	ld.global.f32 	%f94, [%rd71];
	cvta.to.global.u64 	%rd72, %rd77;
	add.s64 	%rd73, %rd72, %rd70;
	ld.global.u32 	%r116, [%rd73];
	cvt.rn.f32.s32 	%f95, %r116;
	div.rn.f32 	%f96, %f94, %f95;
	st.global.f32 	[%rd71], %f96;
$L__BB1_22:
	ret;

}
.func  (.param .b64 func_retval0) __internal_accurate_pow(
	.param .b64 __internal_accurate_pow_param_0
)
{
	.reg .pred 	%p<8>;
	.reg .b32 	%r<49>;
	.reg .b32 	%f<3>;
	.reg .b64 	%fd<109>;

	ld.param.f64 	%fd10, [__internal_accurate_pow_param_0];
	{
	.reg .b32 %temp; 
	mov.b64 	{%temp, %r46}, %fd10;
	}
	{
	.reg .b32 %temp; 
	mov.b64 	{%r45, %temp}, %fd10;
	}
	shr.u32 	%r47, %r46, 20;
	setp.gt.u32 	%p1, %r46, 1048575;
	@%p1 bra 	$L__BB2_2;
	mul.f64 	%fd11, %fd10, 0d4350000000000000;
	{
	.reg .b32 %temp; 
	mov.b64 	{%temp, %r46}, %fd11;
	}
	{
	.reg .b32 %temp; 
	mov.b64 	{%r45, %temp}, %fd11;
	}
	shr.u32 	%r16, %r46, 20;
	add.s32 	%r47, %r16, -54;
$L__BB2_2:
	add.s32 	%r48, %r47, -1023;
	and.b32  	%r17, %r46, -2146435073;
	or.b32  	%r18, %r17, 1072693248;
	mov.b64 	%fd107, {%r45, %r18};
	setp.lt.u32 	%p2, %r18, 1073127583;
	@%p2 bra 	$L__BB2_4;
	{
	.reg .b32 %temp; 
	mov.b64 	{%r19, %temp}, %fd107;
	}
	{
	.reg .b32 %temp; 
	mov.b64 	{%temp, %r20}, %fd107;
	}
	add.s32 	%r21, %r20, -1048576;
	mov.b64 	%fd107, {%r19, %r21};
	add.s32 	%r48, %r47, -1022;
$L__BB2_4:
	add.f64 	%fd12, %fd107, 0dBFF0000000000000;
	add.f64 	%fd13, %fd107, 0d3FF0000000000000;
	rcp.approx.ftz.f64 	%fd14, %fd13;
	neg.f64 	%fd15, %fd13;
	fma.rn.f64 	%fd16, %fd15, %fd14, 0d3FF0000000000000;
	fma.rn.f64 	%fd17, %fd16, %fd16, %fd16;
	fma.rn.f64 	%fd18, %fd17, %fd14, %fd14;
	mul.f64 	%fd19, %fd12, %fd18;
	fma.rn.f64 	%fd20, %fd12, %fd18, %fd19;
	mul.f64 	%fd21, %fd20, %fd20;
	fma.rn.f64 	%fd22, %fd21, 0d3EB0F5FF7D2CAFE2, 0d3ED0F5D241AD3B5A;
	fma.rn.f64 	%fd23, %fd22, %fd21, 0d3EF3B20A75488A3F;
	fma.rn.f64 	%fd24, %fd23, %fd21, 0d3F1745CDE4FAECD5;
	fma.rn.f64 	%fd25, %fd24, %fd21, 0d3F3C71C7258A578B;
	fma.rn.f64 	%fd26, %fd25, %fd21, 0d3F6249249242B910;
	fma.rn.f64 	%fd27, %fd26, %fd21, 0d3F89999999999DFB;
	sub.f64 	%fd28, %fd12, %fd20;
	add.f64 	%fd29, %fd28, %fd28;
	neg.f64 	%fd30, %fd20;
	fma.rn.f64 	%fd31, %fd30, %fd12, %fd29;
	mul.f64 	%fd32, %fd18, %fd31;
	fma.rn.f64 	%fd33, %fd21, %fd27, 0d3FB5555555555555;
	mov.f64 	%fd34, 0d3FB5555555555555;
	sub.f64 	%fd35, %fd34, %fd33;
	fma.rn.f64 	%fd36, %fd21, %fd27, %fd35;
	add.f64 	%fd37, %fd36, 0dBC46A4CB00B9E7B0;
	add.f64 	%fd38, %fd33, %fd37;
	sub.f64 	%fd39, %fd33, %fd38;
	add.f64 	%fd40, %fd37, %fd39;
	mul.rn.f64 	%fd41, %fd20, %fd20;
	neg.f64 	%fd42, %fd41;
	fma.rn.f64 	%fd43, %fd20, %fd20, %fd42;
	{
	.reg .b32 %temp; 
	mov.b64 	{%r22, %temp}, %fd32;
	}
	{
	.reg .b32 %temp; 
	mov.b64 	{%temp, %r23}, %fd32;
	}
	add.s32 	%r24, %r23, 1048576;
	mov.b64 	%fd44, {%r22, %r24};
	fma.rn.f64 	%fd45, %fd20, %fd44, %fd43;
	mul.rn.f64 	%fd46, %fd41, %fd20;
	neg.f64 	%fd47, %fd46;
	fma.rn.f64 	%fd48, %fd41, %fd20, %fd47;
	fma.rn.f64 	%fd49, %fd41, %fd32, %fd48;
	fma.rn.f64 	%fd50, %fd45, %fd20, %fd49;
	mul.rn.f64 	%fd51, %fd38, %fd46;
	neg.f64 	%fd52, %fd51;
	fma.rn.f64 	%fd53, %fd38, %fd46, %fd52;
	fma.rn.f64 	%fd54, %fd38, %fd50, %fd53;
	fma.rn.f64 	%fd55, %fd40, %fd46, %fd54;
	add.f64 	%fd56, %fd51, %fd55;
	sub.f64 	%fd57, %fd51, %fd56;
	add.f64 	%fd58, %fd55, %fd57;
	add.f64 	%fd59, %fd20, %fd56;
	sub.f64 	%fd60, %fd20, %fd59;
	add.f64 	%fd61, %fd56, %fd60;
	add.f64 	%fd62, %fd58, %fd61;
	add.f64 	%fd63, %fd32, %fd62;
	add.f64 	%fd64, %fd59, %fd63;
	sub.f64 	%fd65, %fd59, %fd64;
	add.f64 	%fd66, %fd63, %fd65;
	xor.b32  	%r25, %r48, -2147483648;
	mov.b32 	%r26, 1127219200;
	mov.b64 	%fd67, {%r25, %r26};
	mov.b32 	%r27, -2147483648;
	mov.b64 	%fd68, {%r27, %r26};
	sub.f64 	%fd69, %fd67, %fd68;
	fma.rn.f64 	%fd70, %fd69, 0d3FE62E42FEFA39EF, %fd64;
	fma.rn.f64 	%fd71, %fd69, 0dBFE62E42FEFA39EF, %fd70;
	sub.f64 	%fd72, %fd71, %fd64;
	sub.f64 	%fd73, %fd66, %fd72;
	fma.rn.f64 	%fd74, %fd69, 0d3C7ABC9E3B39803F, %fd73;
	add.f64 	%fd75, %fd70, %fd74;
	sub.f64 	%fd76, %fd70, %fd75;
	add.f64 	%fd77, %fd74, %fd76;
	mov.f64 	%fd78, 0d4000000000000000;
	{
	.reg .b32 %temp; 
	mov.b64 	{%temp, %r28}, %fd78;
	}
	{
	.reg .b32 %temp; 
	mov.b64 	{%r29, %temp}, %fd78;
	}
	shl.b32 	%r30, %r28, 1;
	setp.gt.u32 	%p3, %r30, -33554433;
	and.b32  	%r31, %r28, -15728641;
	selp.b32 	%r32, %r31, %r28, %p3;
	mov.b64 	%fd79, {%r29, %r32};
	mul.rn.f64 	%fd80, %fd75, %fd79;
	neg.f64 	%fd81, %fd80;
	fma.rn.f64 	%fd82, %fd75, %fd79, %fd81;
	fma.rn.f64 	%fd83, %fd77, %fd79, %fd82;
	add.f64 	%fd4, %fd80, %fd83;
	sub.f64 	%fd84, %fd80, %fd4;
	add.f64 	%fd5, %fd83, %fd84;
	fma.rn.f64 	%fd85, %fd4, 0d3FF71547652B82FE, 0d4338000000000000;
	{
	.reg .b32 %temp; 
	mov.b64 	{%r13, %temp}, %fd85;
	}
	mov.f64 	%fd86, 0dC338000000000000;
	add.rn.f64 	%fd87, %fd85, %fd86;
	fma.rn.f64 	%fd88, %fd87, 0dBFE62E42FEFA39EF, %fd4;
	fma.rn.f64 	%fd89, %fd87, 0dBC7ABC9E3B39803F, %fd88;
	fma.rn.f64 	%fd90, %fd89, 0d3E5ADE1569CE2BDF, 0d3E928AF3FCA213EA;
	fma.rn.f64 	%fd91, %fd90, %fd89, 0d3EC71DEE62401315;
	fma.rn.f64 	%fd92, %fd91, %fd89, 0d3EFA01997C89EB71;
	fma.rn.f64 	%fd93, %fd92, %fd89, 0d3F2A01A014761F65;
	fma.rn.f64 	%fd94, %fd93, %fd89, 0d3F56C16C1852B7AF;
	fma.rn.f64 	%fd95, %fd94, %fd89, 0d3F81111111122322;
	fma.rn.f64 	%fd96, %fd95, %fd89, 0d3FA55555555502A1;
	fma.rn.f64 	%fd97, %fd96, %fd89, 0d3FC5555555555511;
	fma.rn.f64 	%fd98, %fd97, %fd89, 0d3FE000000000000B;
	fma.rn.f64 	%fd99, %fd98, %fd89, 0d3FF0000000000000;
	fma.rn.f64 	%fd100, %fd99, %fd89, 0d3FF0000000000000;
	{
	.reg .b32 %temp; 
	mov.b64 	{%r14, %temp}, %fd100;
	}
	{
	.reg .b32 %temp; 
	mov.b64 	{%temp, %r15}, %fd100;
	}
	shl.b32 	%r33, %r13, 20;
	add.s32 	%r34, %r33, %r15;
	mov.b64 	%fd108, {%r14, %r34};
	{
	.reg .b32 %temp; 
	mov.b64 	{%temp, %r35}, %fd4;
	}
	mov.b32 	%f2, %r35;
	abs.f32 	%f1, %f2;
	setp.lt.f32 	%p4, %f1, 0f4086232B;
	@%p4 bra 	$L__BB2_7;
	setp.lt.f64 	%p5, %fd4, 0d0000000000000000;
	add.f64 	%fd101, %fd4, 0d7FF0000000000000;
	selp.f64 	%fd108, 0d0000000000000000, %fd101, %p5;
	setp.geu.f32 	%p6, %f1, 0f40874800;
	@%p6 bra 	$L__BB2_7;
	shr.u32 	%r36, %r13, 31;
	add.s32 	%r37, %r13, %r36;
	shr.s32 	%r38, %r37, 1;
	shl.b32 	%r39, %r38, 20;
	add.s32 	%r40, %r15, %r39;
	mov.b64 	%fd102, {%r14, %r40};
	sub.s32 	%r41, %r13, %r38;
	shl.b32 	%r42, %r41, 20;
	add.s32 	%r43, %r42, 1072693248;
	mov.b32 	%r44, 0;
	mov.b64 	%fd103, {%r44, %r43};
	mul.f64 	%fd108, %fd103, %fd102;
$L__BB2_7:
	abs.f64 	%fd104, %fd108;
	setp.eq.f64 	%p7, %fd104, 0d7FF0000000000000;
	fma.rn.f64 	%fd105, %fd108, %fd5, %fd108;
	selp.f64 	%fd106, %fd108, %fd105, %p7;
	st.param.f64 	[func_retval0], %fd106;
	ret;

}


// ===== COMPILED SASS (sm_100) =====

	.target	sm_100

	.elftype	@"ET_EXEC"


//--------------------- .note.nv.tkinfo           --------------------------
	.section	.note.nv.tkinfo,"",@"SHT_NOTE"
	.sectionflags	@"SHF_NOTE_NV_TKINFO"
	.tkinfo
        /*0018*/ 	.word	0x00000002
        /*0030*/ 	.string	""
        /*0030*/ 	.string	"ptxas"
        /*0030*/ 	.string	"Cuda compilation tools, release 13.0, V13.0.88"
        /*0030*/ 	.string	"Build cuda_13.0.r13.0/compiler.36424714_0"
        /*0030*/ 	.string	"-arch sm_100 -m 64 "



//--------------------- .note.nv.cuinfo           --------------------------
	.section	.note.nv.cuinfo,"",@"SHT_NOTE"
	.sectionflags	@"SHF_NOTE_NV_CUINFO"
        /*0018*/ 	.short	0x0002
        /*001a*/ 	.short	0x0064
        /*001c*/ 	.short	0x0082
	.zero		2


//--------------------- .nv.info                  --------------------------
	.section	.nv.info,"",@"SHT_CUDA_INFO"
	.align	4


	//----- nvinfo : EIATTR_REGCOUNT
	.align		4
        /*0000*/ 	.byte	0x04, 0x2f
        /*0002*/ 	.short	(.L_1 - .L_0)
	.align		4
.L_0:
        /*0004*/ 	.word	index@(_Z23kMeansClusterAssignmentPfPiS_ii)
        /*0008*/ 	.word	0x00000027


	//----- nvinfo : EIATTR_FRAME_SIZE
	.align		4
.L_1:
        /*000c*/ 	.byte	0x04, 0x11
        /*000e*/ 	.short	(.L_3 - .L_2)
	.align		4
.L_2:
        /*0010*/ 	.word	index@($_Z23kMeansClusterAssignmentPfPiS_ii$__internal_accurate_pow)
        /*0014*/ 	.word	0x00000000


	//----- nvinfo : EIATTR_FRAME_SIZE
	.align		4
.L_3:
        /*0018*/ 	.byte	0x04, 0x11
        /*001a*/ 	.short	(.L_5 - .L_4)
	.align		4
.L_4:
        /*001c*/ 	.word	index@(_Z23kMeansClusterAssignmentPfPiS_ii)
        /*0020*/ 	.word	0x00000000


	//----- nvinfo : EIATTR_REGCOUNT
	.align		4
.L_5:
        /*0024*/ 	.byte	0x04, 0x2f
        /*0026*/ 	.short	(.L_7 - .L_6)
	.align		4
.L_6:
        /*0028*/ 	.word	index@(_Z20kMeansCentroidUpdatePfPiS_S0_ii)
        /*002c*/ 	.word	0x00000020


	//----- nvinfo : EIATTR_FRAME_SIZE
	.align		4
.L_7:
        /*0030*/ 	.byte	0x04, 0x11
        /*0032*/ 	.short	(.L_9 - .L_8)
	.align		4
.L_8:
        /*0034*/ 	.word	index@($__internal_0_$__cuda_sm3x_div_rn_noftz_f32_slowpath)
        /*0038*/ 	.word	0x00000130


	//----- nvinfo : EIATTR_FRAME_SIZE
	.align		4
.L_9:
        /*003c*/ 	.byte	0x04, 0x11
        /*003e*/ 	.short	(.L_11 - .L_10)
	.align		4
.L_10:
        /*0040*/ 	.word	index@(_Z20kMeansCentroidUpdatePfPiS_S0_ii)
        /*0044*/ 	.word	0x00000130


	//----- nvinfo : EIATTR_MIN_STACK_SIZE
	.align		4
.L_11:
        /*0048*/ 	.byte	0x04, 0x12
        /*004a*/ 	.short	(.L_13 - .L_12)
	.align		4
.L_12:
        /*004c*/ 	.word	index@(_Z20kMeansCentroidUpdatePfPiS_S0_ii)
        /*0050*/ 	.word	0x00000130


	//----- nvinfo : EIATTR_MIN_STACK_SIZE
	.align		4
.L_13:
        /*0054*/ 	.byte	0x04, 0x12
        /*0056*/ 	.short	(.L_15 - .L_14)
	.align		4
.L_14:
        /*0058*/ 	.word	index@(_Z23kMeansClusterAssignmentPfPiS_ii)
        /*005c*/ 	.word	0x00000000
.L_15:


//--------------------- .nv.compat                --------------------------
	.section	.nv.compat,"",@"SHT_CUDA_COMPAT_INFO"
	.align	4
        /*0000*/ 	.byte	0x02, 0x09, 0x00, 0x00, 0x02, 0x02, 0x01, 0x00, 0x02, 0x05, 0x05, 0x00, 0x03, 0x07, 0x01, 0x01
        /*0010*/ 	.byte	0x02, 0x03, 0x00, 0x00, 0x02, 0x06, 0x01, 0x00, 0x04, 0x0b, 0x08, 0x00, 0x01, 0x00, 0x00, 0x00
        /*0020*/ 	.byte	0x00, 0x00, 0x00, 0x00


//--------------------- .nv.info._Z20kMeansCentroidUpdatePfPiS_S0_ii --------------------------
	.section	.nv.info._Z20kMeansCentroidUpdatePfPiS_S0_ii,"",@"SHT_CUDA_INFO"
	.sectionflags	@""
	.align	4


	//----- nvinfo : EIATTR_CUDA_API_VERSION
	.align		4
        /*0000*/ 	.byte	0x04, 0x37
        /*0002*/ 	.short	(.L_17 - .L_16)
.L_16:
        /*0004*/ 	.word	0x00000082


	//----- nvinfo : EIATTR_KPARAM_INFO
	.align		4
.L_17:
        /*0008*/ 	.byte	0x04, 0x17
        /*000a*/ 	.short	(.L_19 - .L_18)
.L_18:
        /*000c*/ 	.word	0x00000000
        /*0010*/ 	.short	0x0005
        /*0012*/ 	.short	0x0024
        /*0014*/ 	.byte	0x00, 0xf0, 0x11, 0x00


	//----- nvinfo : EIATTR_KPARAM_INFO
	.align		4
.L_19:
        /*0018*/ 	.byte	0x04, 0x17
        /*001a*/ 	.short	(.L_21 - .L_20)
.L_20:
        /*001c*/ 	.word	0x00000000
        /*0020*/ 	.short	0x0004
        /*0022*/ 	.short	0x0020
        /*0024*/ 	.byte	0x00, 0xf0, 0x11, 0x00


	//----- nvinfo : EIATTR_KPARAM_INFO
	.align		4
.L_21:
        /*0028*/ 	.byte	0x04, 0x17
        /*002a*/ 	.short	(.L_23 - .L_22)
.L_22:
        /*002c*/ 	.word	0x00000000
        /*0030*/ 	.short	0x0003
        /*0032*/ 	.short	0x0018
        /*0034*/ 	.byte	0x00, 0xf5, 0x21, 0x00


	//----- nvinfo : EIATTR_KPARAM_INFO
	.align		4
.L_23:
        /*0038*/ 	.byte	0x04, 0x17
        /*003a*/ 	.short	(.L_25 - .L_24)
.L_24:
        /*003c*/ 	.word	0x00000000
        /*0040*/ 	.short	0x0002
        /*0042*/ 	.short	0x0010
        /*0044*/ 	.byte	0x00, 0xf5, 0x21, 0x00


	//----- nvinfo : EIATTR_KPARAM_INFO
	.align		4
.L_25:
        /*0048*/ 	.byte	0x04, 0x17
        /*004a*/ 	.short	(.L_27 - .L_26)
.L_26:
        /*004c*/ 	.word	0x00000000
        /*0050*/ 	.short	0x0001
        /*0052*/ 	.short	0x0008
        /*0054*/ 	.byte	0x00, 0xf5, 0x21, 0x00


	//----- nvinfo : EIATTR_KPARAM_INFO
	.align		4
.L_27:
        /*0058*/ 	.byte	0x04, 0x17
        /*005a*/ 	.short	(.L_29 - .L_28)
.L_28:
        /*005c*/ 	.word	0x00000000
        /*0060*/ 	.short	0x0000
        /*0062*/ 	.short	0x0000
        /*0064*/ 	.byte	0x00, 0xf5, 0x21, 0x00


	//----- nvinfo : EIATTR_SPARSE_MMA_MASK
	.align		4
.L_29:
        /*0068*/ 	.byte	0x03, 0x50
        /*006a*/ 	.short	0x0000


	//----- nvinfo : EIATTR_MAXREG_COUNT
	.align		4
        /*006c*/ 	.byte	0x03, 0x1b
        /*006e*/ 	.short	0x00ff


	//----- nvinfo : EIATTR_NUM_BARRIERS
	.align		4
        /*0070*/ 	.byte	0x02, 0x4c
        /*0072*/ 	.byte	0x01
	.zero		1


	//----- nvinfo : EIATTR_MERCURY_ISA_VERSION
	.align		4
        /*0074*/ 	.byte	0x03, 0x5f
        /*0076*/ 	.short	0x0101


	//----- nvinfo : EIATTR_VRC_CTA_INIT_COUNT
	.align		4
        /*0078*/ 	.byte	0x02, 0x4a
	.zero		1
	.zero		1


	//----- nvinfo : EIATTR_EXIT_INSTR_OFFSETS
	.align		4
        /*007c*/ 	.byte	0x04, 0x1c
        /*007e*/ 	.short	(.L_31 - .L_30)


	//   ....[0]....
.L_30:
        /*0080*/ 	.word	0x00000080


	//   ....[1]....
        /*0084*/ 	.word	0x00001260


	//   ....[2]....
        /*0088*/ 	.word	0x000013c0


	//----- nvinfo : EIATTR_CRS_STACK_SIZE
	.align		4
.L_31:
        /*008c*/ 	.byte	0x04, 0x1e
        /*008e*/ 	.short	(.L_33 - .L_32)
.L_32:
        /*0090*/ 	.word	0x00000000


	//----- nvinfo : EIATTR_CBANK_PARAM_SIZE
	.align		4
.L_33:
        /*0094*/ 	.byte	0x03, 0x19
        /*0096*/ 	.short	0x0028


	//----- nvinfo : EIATTR_PARAM_CBANK
	.align		4
        /*0098*/ 	.byte	0x04, 0x0a
        /*009a*/ 	.short	(.L_35 - .L_34)
	.align		4
.L_34:
        /*009c*/ 	.word	index@(.nv.constant0._Z20kMeansCentroidUpdatePfPiS_S0_ii)
        /*00a0*/ 	.short	0x0380
        /*00a2*/ 	.short	0x0028


	//----- nvinfo : EIATTR_SW_WAR
	.align		4
.L_35:
        /*00a4*/ 	.byte	0x04, 0x36
        /*00a6*/ 	.short	(.L_37 - .L_36)
.L_36:
        /*00a8*/ 	.word	0x00000008
.L_37:


//--------------------- .nv.info._Z23kMeansClusterAssignmentPfPiS_ii --------------------------
	.section	.nv.info._Z23kMeansClusterAssignmentPfPiS_ii,"",@"SHT_CUDA_INFO"
	.sectionflags	@""
	.align	4


	//----- nvinfo : EIATTR_CUDA_API_VERSION
	.align		4
        /*0000*/ 	.byte	0x04, 0x37
        /*0002*/ 	.short	(.L_39 - .L_38)
.L_38:
        /*0004*/ 	.word	0x00000082


	//----- nvinfo : EIATTR_KPARAM_INFO
	.align		4
.L_39:
        /*0008*/ 	.byte	0x04, 0x17
        /*000a*/ 	.short	(.L_41 - .L_40)
.L_40:
        /*000c*/ 	.word	0x00000000
        /*0010*/ 	.short	0x0004
        /*0012*/ 	.short	0x001c
        /*0014*/ 	.byte	0x00, 0xf0, 0x11, 0x00


	//----- nvinfo : EIATTR_KPARAM_INFO
	.align		4
.L_41:
        /*0018*/ 	.byte	0x04, 0x17
        /*001a*/ 	.short	(.L_43 - .L_42)
.L_42:
        /*001c*/ 	.word	0x00000000
        /*0020*/ 	.short	0x0003
        /*0022*/ 	.short	0x0018
        /*0024*/ 	.byte	0x00, 0xf0, 0x11, 0x00


	//----- nvinfo : EIATTR_KPARAM_INFO
	.align		4
.L_43:
        /*0028*/ 	.byte	0x04, 0x17
        /*002a*/ 	.short	(.L_45 - .L_44)
.L_44:
        /*002c*/ 	.word	0x00000000
        /*0030*/ 	.short	0x0002
        /*0032*/ 	.short	0x0010
        /*0034*/ 	.byte	0x00, 0xf5, 0x21, 0x00


	//----- nvinfo : EIATTR_KPARAM_INFO
	.align		4
.L_45:
        /*0038*/ 	.byte	0x04, 0x17
        /*003a*/ 	.short	(.L_47 - .L_46)
.L_46:
        /*003c*/ 	.word	0x00000000
        /*0040*/ 	.short	0x0001
        /*0042*/ 	.short	0x0008
        /*0044*/ 	.byte	0x00, 0xf5, 0x21, 0x00


	//----- nvinfo : EIATTR_KPARAM_INFO
	.align		4
.L_47:
        /*0048*/ 	.byte	0x04, 0x17
        /*004a*/ 	.short	(.L_49 - .L_48)
.L_48:
        /*004c*/ 	.word	0x00000000
        /*0050*/ 	.short	0x0000
        /*0052*/ 	.short	0x0000
        /*0054*/ 	.byte	0x00, 0xf5, 0x21, 0x00


	//----- nvinfo : EIATTR_SPARSE_MMA_MASK
	.align		4
.L_49:
        /*0058*/ 	.byte	0x03, 0x50
        /*005a*/ 	.short	0x0000


	//----- nvinfo : EIATTR_MAXREG_COUNT
	.align		4
        /*005c*/ 	.byte	0x03, 0x1b
        /*005e*/ 	.short	0x00ff


	//----- nvinfo : EIATTR_MERCURY_ISA_VERSION
	.align		4
        /*0060*/ 	.byte	0x03, 0x5f
        /*0062*/ 	.short	0x0101


	//----- nvinfo : EIATTR_VRC_CTA_INIT_COUNT
	.align		4
        /*0064*/ 	.byte	0x02, 0x4a
	.zero		1
	.zero		1


	//----- nvinfo : EIATTR_EXIT_INSTR_OFFSETS
	.align		4
        /*0068*/ 	.byte	0x04, 0x1c
        /*006a*/ 	.short	(.L_51 - .L_50)


	//   ....[0]....
.L_50:
        /*006c*/ 	.word	0x00000070


	//   ....[1]....
        /*0070*/ 	.word	0x00000e60


	//----- nvinfo : EIATTR_CRS_STACK_SIZE
	.align		4
.L_51:
        /*0074*/ 	.byte	0x04, 0x1e
        /*0076*/ 	.short	(.L_53 - .L_52)
.L_52:
        /*0078*/ 	.word	0x00000000


	//----- nvinfo : EIATTR_CBANK_PARAM_SIZE
	.align		4
.L_53:
        /*007c*/ 	.byte	0x03, 0x19
        /*007e*/ 	.short	0x0020


	//----- nvinfo : EIATTR_PARAM_CBANK
	.align		4
        /*0080*/ 	.byte	0x04, 0x0a
        /*0082*/ 	.short	(.L_55 - .L_54)
	.align		4
.L_54:
        /*0084*/ 	.word	index@(.nv.constant0._Z23kMeansClusterAssignmentPfPiS_ii)
        /*0088*/ 	.short	0x0380
        /*008a*/ 	.short	0x0020


	//----- nvinfo : EIATTR_SW_WAR
	.align		4
.L_55:
        /*008c*/ 	.byte	0x04, 0x36
        /*008e*/ 	.short	(.L_57 - .L_56)
.L_56:
        /*0090*/ 	.word	0x00000008
.L_57:


//--------------------- .nv.callgraph             --------------------------
	.section	.nv.callgraph,"",@"SHT_CUDA_CALLGRAPH"
	.align	4
	.sectionentsize	8
	.align		4
        /*0000*/ 	.word	0x00000000
	.align		4
        /*0004*/ 	.word	0xffffffff
	.align		4
        /*0008*/ 	.word	0x00000000
	.align		4
        /*000c*/ 	.word	0xfffffffe
	.align		4
        /*0010*/ 	.word	0x00000000
	.align		4
        /*0014*/ 	.word	0xfffffffd
	.align		4
        /*0018*/ 	.word	0x00000000
	.align		4
        /*001c*/ 	.word	0xfffffffc


//--------------------- .text._Z20kMeansCentroidUpdatePfPiS_S0_ii --------------------------
	.section	.text._Z20kMeansCentroidUpdatePfPiS_S0_ii,"ax",@progbits
	.align	128
        .global         _Z20kMeansCentroidUpdatePfPiS_S0_ii
        .type           _Z20kMeansCentroidUpdatePfPiS_S0_ii,@function
        .size           _Z20kMeansCentroidUpdatePfPiS_S0_ii,(.L_x_50 - _Z20kMeansCentroidUpdatePfPiS_S0_ii)
        .other          _Z20kMeansCentroidUpdatePfPiS_S0_ii,@"STO_CUDA_ENTRY STV_DEFAULT"
_Z20kMeansCentroidUpdatePfPiS_S0_ii:
.text._Z20kMeansCentroidUpdatePfPiS_S0_ii:
[----:B------:R-:W0:Y:S01]  /*0000*/  LDC R1, c[0x0][0x37c] ;  /* 0x0000df00ff017b82 */ /* 0x000e220000000800 */
[----:B------:R-:W1:Y:S07]  /*0010*/  S2R R23, SR_TID.X ;  /* 0x0000000000177919 */ /* 0x000e6e0000002100 */
[----:B------:R-:W1:Y:S01]  /*0020*/  S2UR UR14, SR_CTAID.X ;  /* 0x00000000000e79c3 */ /* 0x000e620000002500 */
[----:B------:R-:W2:Y:S01]  /*0030*/  LDCU UR4, c[0x0][0x3a4] ;  /* 0x00007480ff0477ac */ /* 0x000ea20008000800 */
[----:B0-----:R-:W-:-:S06]  /*0040*/  VIADD R1, R1, 0xfffffed0 ;  /* 0xfffffed001017836 */ /* 0x001fcc0000000000 */
[----:B------:R-:W1:Y:S02]  /*0050*/  LDC R8, c[0x0][0x360] ;  /* 0x0000d800ff087b82 */ /* 0x000e640000000800 */
[----:B-1----:R-:W-:-:S05]  /*0060*/  IMAD R7, R8, UR14, R23 ;  /* 0x0000000e08077c24 */ /* 0x002fca000f8e0217 */
[----:B--2---:R-:W-:-:S13]  /*0070*/  ISETP.GE.AND P0, PT, R7, UR4, PT ;  /* 0x0000000407007c0c */ /* 0x004fda000bf06270 */
[----:B------:R-:W-:Y:S05]  /*0080*/  @P0 EXIT ;  /* 0x000000000000094d */ /* 0x000fea0003800000 */
[----:B------:R-:W0:Y:S01]  /*0090*/  LDC.64 R4, c[0x0][0x388] ;  /* 0x0000e200ff047b82 */ /* 0x000e220000000a00 */
[----:B------:R-:W1:Y:S01]  /*00a0*/  LDCU.64 UR12, c[0x0][0x358] ;  /* 0x00006b00ff0c77ac */ /* 0x000e620008000a00 */
[----:B------:R-:W-:-:S06]  /*00b0*/  IMAD.SHL.U32 R9, R7, 0x2, RZ ;  /* 0x0000000207097824 */ /* 0x000fcc00078e00ff */
[----:B------:R-:W2:Y:S01]  /*00c0*/  LDC.64 R2, c[0x0][0x380] ;  /* 0x0000e000ff027b82 */ /* 0x000ea20000000a00 */
[----:B0-----:R-:W-:-:S06]  /*00d0*/  IMAD.WIDE R4, R7, 0x4, R4 ;  /* 0x0000000407047825 */ /* 0x001fcc00078e0204 */
[----:B-1----:R-:W3:Y:S01]  /*00e0*/  LDG.E R4, desc[UR12][R4.64] ;  /* 0x0000000c04047981 */ /* 0x002ee2000c1e1900 */
[----:B--2---:R-:W-:-:S05]  /*00f0*/  IMAD.WIDE R2, R9, 0x4, R2 ;  /* 0x0000000409027825 */ /* 0x004fca00078e0202 */
[----:B------:R-:W2:Y:S04]  /*0100*/  LDG.E R6, desc[UR12][R2.64] ;  /* 0x0000000c02067981 */ /* 0x000ea8000c1e1900 */
[----:B------:R-:W2:Y:S01]  /*0110*/  LDG.E R7, desc[UR12][R2.64+0x4] ;  /* 0x0000040c02077981 */ /* 0x000ea2000c1e1900 */
[----:B------:R-:W0:Y:S01]  /*0120*/  S2UR UR6, SR_CgaCtaId ;  /* 0x00000000000679c3 */ /* 0x000e220000008800 */
[----:B------:R-:W-:Y:S02]  /*0130*/  UMOV UR4, 0x400 ;  /* 0x0000040000047882 */ /* 0x000fe40000000000 */
[----:B------:R-:W-:Y:S01]  /*0140*/  UIADD3 UR5, UPT, UPT, UR4, 0x2000, URZ ;  /* 0x0000200004057890 */ /* 0x000fe2000fffe0ff */
[----:B------:R-:W-:-:S03]  /*0150*/  ISETP.NE.AND P0, PT, R23, RZ, PT ;  /* 0x000000ff1700720c */ /* 0x000fc60003f05270 */
[----:B0-----:R-:W-:Y:S02]  /*0160*/  ULEA UR5, UR6, UR5, 0x18 ;  /* 0x0000000506057291 */ /* 0x001fe4000f8ec0ff */
[----:B------:R-:W-:-:S04]  /*0170*/  ULEA UR4, UR6, UR4, 0x18 ;  /* 0x0000000406047291 */ /* 0x000fc8000f8ec0ff */
[C---:B------:R-:W-:Y:S02]  /*0180*/  LEA R9, R23.reuse, UR5, 0x2 ;  /* 0x0000000517097c11 */ /* 0x040fe4000f8e10ff */
[----:B------:R-:W-:-:S03]  /*0190*/  LEA R0, R23, UR4, 0x3 ;  /* 0x0000000417007c11 */ /* 0x000fc6000f8e18ff */
[----:B---3--:R0:W-:Y:S04]  /*01a0*/  STS [R9], R4 ;  /* 0x0000000409007388 */ /* 0x0081e80000000800 */
[----:B--2---:R0:W-:Y:S01]  /*01b0*/  STS.64 [R0], R6 ;  /* 0x0000000600007388 */ /* 0x0041e20000000a00 */
[----:B------:R-:W-:Y:S06]  /*01c0*/  BAR.SYNC.DEFER_BLOCKING 0x0 ;  /* 0x0000000000007b1d */ /* 0x000fec0000010000 */
[----:B------:R-:W-:Y:S05]  /*01d0*/  @P0 BRA `(.L_x_0) ;  /* 0x0000001000080947 */ /* 0x000fea0003800000 */
[----:B------:R1:W-:Y:S01]  /*01e0*/  STL.64 [R1], RZ ;  /* 0x000000ff01007387 */ /* 0x0003e20000100a00 */
[----:B------:R-:W-:Y:S01]  /*01f0*/  ISETP.GE.U32.AND P0, PT, R8, 0x4, PT ;  /* 0x000000040800780c */ /* 0x000fe20003f06070 */
[----:B0-----:R-:W-:Y:S01]  /*0200*/  IMAD.MOV.U32 R0, RZ, RZ, R1 ;  /* 0x000000ffff007224 */ /* 0x001fe200078e0001 */
[----:B------:R-:W-:Y:S01]  /*0210*/  IADD3 R2, PT, PT, R1, 0xc8, RZ ;  /* 0x000000c801027810 */ /* 0x000fe20007ffe0ff */
[----:B------:R1:W-:Y:S01]  /*0220*/  STL.64 [R1+0x8], RZ ;  /* 0x000008ff01007387 */ /* 0x0003e20000100a00 */
[----:B------:R-:W-:-:S03]  /*0230*/  IMAD.MOV.U32 R3, RZ, RZ, RZ ;  /* 0x000000ffff037224 */ /* 0x000fc600078e00ff */
[----:B------:R1:W-:Y:S04]  /*0240*/  STL.64 [R1+0x10], RZ ;  /* 0x000010ff01007387 */ /* 0x0003e80000100a00 */
        /* <DEDUP_REMOVED lines=34> */
[----:B------:R1:W-:Y:S01]  /*0470*/  STL [R1+0x128], RZ ;  /* 0x000128ff01007387 */ /* 0x0003e20000100800 */
[----:B------:R-:W-:Y:S05]  /*0480*/  @!P0 BRA `(.L_x_1) ;  /* 0x0000000000d88947 */ /* 0x000fea0003800000 */
[C---:B------:R-:W-:Y:S01]  /*0490*/  LOP3.LUT R9, R8.reuse, 0xfffffffc, RZ, 0xc0, !PT ;  /* 0xfffffffc08097812 */ /* 0x040fe200078ec0ff */
[----:B------:R-:W-:Y:S01]  /*04a0*/  UIADD3 UR6, UPT, UPT, UR5, 0x8, URZ ;  /* 0x0000000805067890 */ /* 0x000fe2000fffe0ff */
[----:B------:R-:W-:Y:S01]  /*04b0*/  LOP3.LUT R3, R8, 0x7fc, RZ, 0xc0, !PT ;  /* 0x000007fc08037812 */ /* 0x000fe200078ec0ff */
[----:B------:R-:W-:Y:S02]  /*04c0*/  UIADD3 UR7, UPT, UPT, UR4, 0x10, URZ ;  /* 0x0000001004077890 */ /* 0x000fe4000fffe0ff */
[----:B------:R-:W-:-:S10]  /*04d0*/  IMAD.MOV R9, RZ, RZ, -R9 ;  /* 0x000000ffff097224 */ /* 0x000fd400078e0a09 */
.L_x_2:
[----:B--2---:R-:W0:Y:S02]  /*04e0*/  LDS.64 R10, [UR6+-0x8] ;  /* 0xfffff806ff0a7984 */ /* 0x004e240008000a00 */
[----:B0-----:R-:W-:-:S05]  /*04f0*/  IMAD.SHL.U32 R5, R10, 0x2, RZ ;  /* 0x000000020a057824 */ /* 0x001fca00078e00ff */
[----:B------:R-:W-:Y:S02]  /*0500*/  LEA R12, R5, R0, 0x2 ;  /* 0x00000000050c7211 */ /* 0x000fe400078e10ff */
[----:B------:R-:W0:Y:S04]  /*0510*/  LDS.128 R4, [UR7+-0x10] ;  /* 0xfffff007ff047984 */ /* 0x000e280008000c00 */
[----:B------:R-:W0:Y:S01]  /*0520*/  LDL.64 R14, [R12] ;  /* 0x000000000c0e7983 */ /* 0x000e220000100a00 */
[----:B------:R-:W-:Y:S02]  /*0530*/  IMAD R13, R10, 0x4, R2 ;  /* 0x000000040a0d7824 */ /* 0x000fe400078e0202 */
[----:B0-----:R-:W-:Y:S01]  /*0540*/  FADD R4, R4, R14 ;  /* 0x0000000e04047221 */ /* 0x001fe20000000000 */
[----:B------:R-:W-:-:S05]  /*0550*/  FADD R5, R15, R5 ;  /* 0x000000050f057221 */ /* 0x000fca0000000000 */
[----:B------:R0:W-:Y:S04]  /*0560*/  STL.64 [R12], R4 ;  /* 0x000000040c007387 */ /* 0x0001e80000100a00 */
[----:B------:R-:W2:Y:S01]  /*0570*/  LDL R10, [R13] ;  /* 0x000000000d0a7983 */ /* 0x000ea20000100800 */
[----:B------:R-:W-:-:S05]  /*0580*/  IMAD.SHL.U32 R15, R11, 0x2, RZ ;  /* 0x000000020b0f7824 */ /* 0x000fca00078e00ff */
[----:B------:R-:W-:Y:S01]  /*0590*/  LEA R15, R15, R0, 0x2 ;  /* 0x000000000f0f7211 */ /* 0x000fe200078e10ff */
[----:B--2---:R-:W-:-:S05]  /*05a0*/  VIADD R14, R10, 0x1 ;  /* 0x000000010a0e7836 */ /* 0x004fca0000000000 */
[----:B------:R-:W-:Y:S04]  /*05b0*/  STL [R13], R14 ;  /* 0x0000000e0d007387 */ /* 0x000fe80000100800 */
[----:B------:R-:W2:Y:S01]  /*05c0*/  LDL.64 R16, [R15] ;  /* 0x000000000f107983 */ /* 0x000ea20000100a00 */
[----:B------:R-:W-:-:S03]  /*05d0*/  IMAD R18, R11, 0x4, R2 ;  /* 0x000000040b127824 */ /* 0x000fc600078e0202 */
[----:B------:R-:W3:Y:S01]  /*05e0*/  LDS.64 R10, [UR6] ;  /* 0x00000006ff0a7984 */ /* 0x000ee20008000a00 */
[----:B--2---:R-:W-:Y:S01]  /*05f0*/  FADD R16, R16, R6 ;  /* 0x0000000610107221 */ /* 0x004fe20000000000 */
[----:B------:R-:W-:-:S05]  /*0600*/  FADD R17, R17, R7 ;  /* 0x0000000711117221 */ /* 0x000fca0000000000 */
[----:B------:R-:W-:Y:S04]  /*0610*/  STL.64 [R15], R16 ;  /* 0x000000100f007387 */ /* 0x000fe80000100a00 */
[----:B0-----:R-:W2:Y:S01]  /*0620*/  LDL R4, [R18] ;  /* 0x0000000012047983 */ /* 0x001ea20000100800 */
[----:B---3--:R-:W-:-:S05]  /*0630*/  IMAD.SHL.U32 R5, R10, 0x2, RZ ;  /* 0x000000020a057824 */ /* 0x008fca00078e00ff */
[----:B------:R-:W-:Y:S01]  /*0640*/  LEA R12, R5, R0, 0x2 ;  /* 0x00000000050c7211 */ /* 0x000fe200078e10ff */
[----:B--2---:R-:W-:Y:S02]  /*0650*/  VIADD R19, R4, 0x1 ;  /* 0x0000000104137836 */ /* 0x004fe40000000000 */
[----:B------:R-:W0:Y:S04]  /*0660*/  LDS.128 R4, [UR7] ;  /* 0x00000007ff047984 */ /* 0x000e280008000c00 */
[----:B------:R-:W-:Y:S04]  /*0670*/  STL [R18], R19 ;  /* 0x0000001312007387 */ /* 0x000fe80000100800 */
[----:B------:R-:W0:Y:S01]  /*0680*/  LDL.64 R20, [R12] ;  /* 0x000000000c147983 */ /* 0x000e220000100a00 */
[----:B------:R-:W-:-:S02]  /*0690*/  IMAD R10, R10, 0x4, R2 ;  /* 0x000000040a0a7824 */ /* 0x000fc400078e0202 */
[----:B0-----:R-:W-:Y:S01]  /*06a0*/  FADD R4, R4, R20 ;  /* 0x0000001404047221 */ /* 0x001fe20000000000 */
[----:B------:R-:W-:-:S05]  /*06b0*/  FADD R5, R21, R5 ;  /* 0x0000000515057221 */ /* 0x000fca0000000000 */
[----:B------:R0:W-:Y:S04]  /*06c0*/  STL.64 [R12], R4 ;  /* 0x000000040c007387 */ /* 0x0001e80000100a00 */
[----:B------:R-:W2:Y:S01]  /*06d0*/  LDL R13, [R10] ;  /* 0x000000000a0d7983 */ /* 0x000ea20000100800 */
[----:B------:R-:W-:-:S05]  /*06e0*/  IMAD.SHL.U32 R15, R11, 0x2, RZ ;  /* 0x000000020b0f7824 */ /* 0x000fca00078e00ff */
[----:B------:R-:W-:Y:S01]  /*06f0*/  LEA R15, R15, R0, 0x2 ;  /* 0x000000000f0f7211 */ /* 0x000fe200078e10ff */
[----:B--2---:R-:W-:-:S05]  /*0700*/  VIADD R13, R13, 0x1 ;  /* 0x000000010d0d7836 */ /* 0x004fca0000000000 */
[----:B------:R2:W-:Y:S04]  /*0710*/  STL [R10], R13 ;  /* 0x0000000d0a007387 */ /* 0x0005e80000100800 */
[----:B------:R-:W3:Y:S01]  /*0720*/  LDL.64 R16, [R15] ;  /* 0x000000000f107983 */ /* 0x000ee20000100a00 */
[----:B------:R-:W-:Y:S02]  /*0730*/  IMAD R11, R11, 0x4, R2 ;  /* 0x000000040b0b7824 */ /* 0x000fe400078e0202 */
[----:B---3--:R-:W-:Y:S01]  /*0740*/  FADD R6, R16, R6 ;  /* 0x0000000610067221 */ /* 0x008fe20000000000 */
[----:B------:R-:W-:-:S05]  /*0750*/  FADD R7, R17, R7 ;  /* 0x0000000711077221 */ /* 0x000fca0000000000 */
[----:B------:R2:W-:Y:S04]  /*0760*/  STL.64 [R15], R6 ;  /* 0x000000060f007387 */ /* 0x0005e80000100a00 */
[----:B0-----:R-:W3:Y:S01]  /*0770*/  LDL R4, [R11] ;  /* 0x000000000b047983 */ /* 0x001ee20000100800 */
[----:B------:R-:W-:Y:S01]  /*0780*/  VIADD R9, R9, 0x4 ;  /* 0x0000000409097836 */ /* 0x000fe20000000000 */
[----:B------:R-:W-:Y:S02]  /*0790*/  UIADD3 UR6, UPT, UPT, UR6, 0x10, URZ ;  /* 0x0000001006067890 */ /* 0x000fe4000fffe0ff */
[----:B------:R-:W-:Y:S02]  /*07a0*/  UIADD3 UR7, UPT, UPT, UR7, 0x20, URZ ;  /* 0x0000002007077890 */ /* 0x000fe4000fffe0ff */
[----:B------:R-:W-:Y:S01]  /*07b0*/  ISETP.NE.AND P0, PT, R9, RZ, PT ;  /* 0x000000ff0900720c */ /* 0x000fe20003f05270 */
[----:B---3--:R-:W-:-:S05]  /*07c0*/  VIADD R4, R4, 0x1 ;  /* 0x0000000104047836 */ /* 0x008fca0000000000 */
[----:B------:R2:W-:Y:S07]  /*07d0*/  STL [R11], R4 ;  /* 0x000000040b007387 */ /* 0x0005ee0000100800 */
[----:B------:R-:W-:Y:S05]  /*07e0*/  @P0 BRA `(.L_x_2) ;  /* 0xfffffffc003c0947 */ /* 0x000fea000383ffff */
.L_x_1:
[----:B------:R-:W0:Y:S01]  /*07f0*/  LDC R22, c[0x0][0x3a0] ;  /* 0x0000e800ff167b82 */ /* 0x000e220000000800 */
[----:B------:R-:W-:-:S04]  /*0800*/  LOP3.LUT R8, R8, 0x3, RZ, 0xc0, !PT ;  /* 0x0000000308087812 */ /* 0x000fc800078ec0ff */
[----:B------:R-:W-:Y:S02]  /*0810*/  ISETP.NE.AND P0, PT, R8, RZ, PT ;  /* 0x000000ff0800720c */ /* 0x000fe40003f05270 */
[----:B0-----:R-:W-:-:S11]  /*0820*/  ISETP.GE.AND P1, PT, R22, 0x1, PT ;  /* 0x000000011600780c */ /* 0x001fd60003f26270 */
[----:B------:R-:W-:Y:S05]  /*0830*/  @!P0 BRA `(.L_x_3) ;  /* 0x0000000000588947 */ /* 0x000fea0003800000 */
[C---:B--2---:R-:W-:Y:S02]  /*0840*/  LEA R4, R3.reuse, UR4, 0x3 ;  /* 0x0000000403047c11 */ /* 0x044fe4000f8e18ff */
[----:B------:R-:W-:Y:S02]  /*0850*/  IADD3 R8, PT, PT, -R8, RZ, RZ ;  /* 0x000000ff08087210 */ /* 0x000fe40007ffe1ff */
[----:B------:R-:W-:Y:S01]  /*0860*/  LEA R3, R3, UR5, 0x2 ;  /* 0x0000000503037c11 */ /* 0x000fe2000f8e10ff */
[----:B------:R-:W-:-:S07]  /*0870*/  VIADD R4, R4, 0x4 ;  /* 0x0000000404047836 */ /* 0x000fce0000000000 */
.L_x_4:
[----:B0-----:R-:W0:Y:S04]  /*0880*/  LDS R5, [R3] ;  /* 0x0000000003057984 */ /* 0x001e280000000800 */
[----:B------:R-:W-:Y:S01]  /*0890*/  LDS R12, [R4] ;  /* 0x00000000040c7984 */ /* 0x000fe20000000800 */
[----:B0-----:R-:W-:-:S04]  /*08a0*/  IMAD.SHL.U32 R7, R5, 0x2, RZ ;  /* 0x0000000205077824 */ /* 0x001fc800078e00ff */
[----:B------:R-:W-:Y:S02]  /*08b0*/  IMAD R6, R7, 0x4, R0 ;  /* 0x0000000407067824 */ /* 0x000fe400078e0200 */
[----:B------:R-:W0:Y:S04]  /*08c0*/  LDS R7, [R4+-0x4] ;  /* 0xfffffc0004077984 */ /* 0x000e280000000800 */
[----:B------:R-:W0:Y:S01]  /*08d0*/  LDL.64 R10, [R6] ;  /* 0x00000000060a7983 */ /* 0x000e220000100a00 */
[----:B------:R-:W-:Y:S01]  /*08e0*/  LEA R5, R5, R2, 0x2 ;  /* 0x0000000205057211 */ /* 0x000fe200078e10ff */
[----:B0-----:R-:W-:Y:S01]  /*08f0*/  FADD R10, R7, R10 ;  /* 0x0000000a070a7221 */ /* 0x001fe20000000000 */
[----:B------:R-:W-:-:S05]  /*0900*/  FADD R11, R11, R12 ;  /* 0x0000000c0b0b7221 */ /* 0x000fca0000000000 */
[----:B------:R0:W-:Y:S04]  /*0910*/  STL.64 [R6], R10 ;  /* 0x0000000a06007387 */ /* 0x0001e80000100a00 */
[----:B------:R-:W2:Y:S01]  /*0920*/  LDL R7, [R5] ;  /* 0x0000000005077983 */ /* 0x000ea20000100800 */
[----:B------:R-:W-:Y:S01]  /*0930*/  VIADD R8, R8, 0x1 ;  /* 0x0000000108087836 */ /* 0x000fe20000000000 */
[----:B------:R-:W-:Y:S01]  /*0940*/  IADD3 R4, PT, PT, R4, 0x8, RZ ;  /* 0x0000000804047810 */ /* 0x000fe20007ffe0ff */
[----:B------:R-:W-:-:S03]  /*0950*/  VIADD R3, R3, 0x4 ;  /* 0x0000000403037836 */ /* 0x000fc60000000000 */
[----:B------:R-:W-:Y:S01]  /*0960*/  ISETP.NE.AND P0, PT, R8, RZ, PT ;  /* 0x000000ff0800720c */ /* 0x000fe20003f05270 */
[----:B--2---:R-:W-:-:S05]  /*0970*/  VIADD R12, R7, 0x1 ;  /* 0x00000001070c7836 */ /* 0x004fca0000000000 */
[----:B------:R0:W-:Y:S07]  /*0980*/  STL [R5], R12 ;  /* 0x0000000c05007387 */ /* 0x0001ee0000100800 */
[----:B------:R-:W-:Y:S05]  /*0990*/  @P0 BRA `(.L_x_4) ;  /* 0xfffffffc00b80947 */ /* 0x000fea000383ffff */
.L_x_3:
[C---:B------:R-:W-:Y:S02]  /*09a0*/  VIADD R27, R1.reuse, 0x20 ;  /* 0x00000020011b7836 */ /* 0x040fe40000000000 */
[----:B------:R-:W-:Y:S01]  /*09b0*/  VIADD R26, R1, 0xd8 ;  /* 0x000000d8011a7836 */ /* 0x000fe20000000000 */
[----:B------:R-:W-:Y:S06]  /*09c0*/  @!P1 BRA `(.L_x_0) ;  /* 0x00000008000c9947 */ /* 0x000fec0003800000 */
[----:B------:R-:W-:Y:S01]  /*09d0*/  ISETP.GE.U32.AND P0, PT, R22, 0x8, PT ;  /* 0x000000081600780c */ /* 0x000fe20003f06070 */
[----:B------:R-:W-:-:S12]  /*09e0*/  IMAD.MOV.U32 R28, RZ, RZ, RZ ;  /* 0x000000ffff1c7224 */ /* 0x000fd800078e00ff */
[----:B------:R-:W-:Y:S05]  /*09f0*/  @!P0 BRA `(.L_x_5) ;  /* 0x0000000000f48947 */ /* 0x000fea0003800000 */
[----:B------:R-:W3:Y:S01]  /*0a00*/  LDCU.128 UR8, c[0x0][0x390] ;  /* 0x00007200ff0877ac */ /* 0x000ee20008000c00 */
[----:B------:R-:W-:-:S04]  /*0a10*/  LOP3.LUT R28, R22, 0x7ffffff8, RZ, 0xc0, !PT ;  /* 0x7ffffff8161c7812 */ /* 0x000fc800078ec0ff */
[----:B------:R-:W-:Y:S01]  /*0a20*/  IADD3 R29, PT, PT, -R28, RZ, RZ ;  /* 0x000000ff1c1d7210 */ /* 0x000fe20007ffe1ff */
[----:B---3--:R-:W-:Y:S02]  /*0a30*/  UIADD3 UR8, UP0, UPT, UR8, 0x20, URZ ;  /* 0x0000002008087890 */ /* 0x008fe4000ff1e0ff */
[----:B------:R-:W-:Y:S02]  /*0a40*/  UIADD3 UR6, UP1, UPT, UR10, 0x10, URZ ;  /* 0x000000100a067890 */ /* 0x000fe4000ff3e0ff */
[----:B------:R-:W-:Y:S02]  /*0a50*/  UIADD3.X UR9, UPT, UPT, URZ, UR9, URZ, UP0, !UPT ;  /* 0x00000009ff097290 */ /* 0x000fe400087fe4ff */
[----:B------:R-:W-:Y:S01]  /*0a60*/  UIADD3.X UR7, UPT, UPT, URZ, UR11, URZ, UP1, !UPT ;  /* 0x0000000bff077290 */ /* 0x000fe20008ffe4ff */
[----:B0-2---:R-:W-:Y:S02]  /*0a70*/  IMAD.U32 R10, RZ, RZ, UR8 ;  /* 0x00000008ff0a7e24 */ /* 0x005fe4000f8e00ff */
[----:B------:R-:W-:Y:S01]  /*0a80*/  IMAD.U32 R8, RZ, RZ, UR6 ;  /* 0x00000006ff087e24 */ /* 0x000fe2000f8e00ff */
[----:B------:R-:W-:-:S02]  /*0a90*/  MOV R11, UR9 ;  /* 0x00000009000b7c02 */ /* 0x000fc40008000f00 */
[----:B------:R-:W-:-:S07]  /*0aa0*/  IMAD.U32 R9, RZ, RZ, UR7 ;  /* 0x00000007ff097e24 */ /* 0x000fce000f8e00ff */
.L_x_6:
[----:B-1----:R-:W2:Y:S04]  /*0ab0*/  LDL.64 R6, [R27+-0x20] ;  /* 0xffffe0001b067983 */ /* 0x002ea80000100a00 */
[----:B------:R-:W3:Y:S04]  /*0ac0*/  LDL.64 R18, [R26+-0x10] ;  /* 0xfffff0001a127983 */ /* 0x000ee80000100a00 */
[----:B------:R-:W4:Y:S01]  /*0ad0*/  LDL.64 R20, [R27+-0x18] ;  /* 0xffffe8001b147983 */ /* 0x000f220000100a00 */
[----:B------:R-:W-:Y:S01]  /*0ae0*/  IMAD.MOV.U32 R4, RZ, RZ, R10 ;  /* 0x000000ffff047224 */ /* 0x000fe200078e000a */
[----:B------:R-:W-:Y:S01]  /*0af0*/  MOV R5, R11 ;  /* 0x0000000b00057202 */ /* 0x000fe20000000f00 */
[----:B------:R-:W-:Y:S05]  /*0b00*/  YIELD ;  /* 0x0000000000007946 */ /* 0x000fea0003800000 */
[----:B------:R-:W5:Y:S04]  /*0b10*/  LDL.64 R24, [R27+-0x10] ;  /* 0xfffff0001b187983 */ /* 0x000f680000100a00 */
[----:B------:R-:W5:Y:S04]  /*0b20*/  LDL.64 R2, [R26+-0x8] ;  /* 0xfffff8001a027983 */ /* 0x000f680000100a00 */
[----:B------:R-:W5:Y:S04]  /*0b30*/  LDL.64 R10, [R27] ;  /* 0x000000001b0a7983 */ /* 0x000f680000100a00 */
[----:B------:R-:W5:Y:S04]  /*0b40*/  LDL.64 R12, [R26] ;  /* 0x000000001a0c7983 */ /* 0x000f680000100a00 */
[----:B------:R-:W5:Y:S04]  /*0b50*/  LDL.64 R14, [R27+0x8] ;  /* 0x000008001b0e7983 */ /* 0x000f680000100a00 */
[----:B------:R-:W5:Y:S04]  /*0b60*/  LDL.64 R16, [R27+0x10] ;  /* 0x000010001b107983 */ /* 0x000f680000100a00 */
[----:B--2---:R0:W-:Y:S04]  /*0b70*/  REDG.E.ADD.F32.FTZ.RN.STRONG.GPU desc[UR12][R4.64+-0x20], R6 ;  /* 0xffffe006040079a6 */ /* 0x0041e8000c12f30c */
[----:B------:R2:W-:Y:S01]  /*0b80*/  REDG.E.ADD.F32.FTZ.RN.STRONG.GPU desc[UR12][R4.64+-0x1c], R7 ;  /* 0xffffe407040079a6 */ /* 0x0005e2000c12f30c */
[----:B0-----:R-:W-:-:S02]  /*0b90*/  IMAD.MOV.U32 R6, RZ, RZ, R8 ;  /* 0x000000ffff067224 */ /* 0x001fc400078e0008 */
[----:B--2---:R-:W-:Y:S02]  /*0ba0*/  IMAD.MOV.U32 R7, RZ, RZ, R9 ;  /* 0x000000ffff077224 */ /* 0x004fe400078e0009 */
[----:B------:R-:W2:Y:S04]  /*0bb0*/  LDL.64 R8, [R27+-0x8] ;  /* 0xfffff8001b087983 */ /* 0x000ea80000100a00 */
[----:B---3--:R-:W-:Y:S04]  /*0bc0*/  REDG.E.ADD.STRONG.GPU desc[UR12][R6.64+-0x10], R18 ;  /* 0xfffff0120600798e */ /* 0x008fe8000c12e10c */
[----:B----4-:R-:W-:Y:S04]  /*0bd0*/  REDG.E.ADD.F32.FTZ.RN.STRONG.GPU desc[UR12][R4.64+-0x18], R20 ;  /* 0xffffe814040079a6 */ /* 0x010fe8000c12f30c */
[----:B------:R0:W-:Y:S04]  /*0be0*/  REDG.E.ADD.F32.FTZ.RN.STRONG.GPU desc[UR12][R4.64+-0x14], R21 ;  /* 0xffffec15040079a6 */ /* 0x0001e8000c12f30c */
[----:B------:R3:W-:Y:S01]  /*0bf0*/  REDG.E.ADD.STRONG.GPU desc[UR12][R6.64+-0xc], R19 ;  /* 0xfffff4130600798e */ /* 0x0007e2000c12e10c */
[----:B------:R-:W-:-:S03]  /*0c00*/  IADD3 R29, PT, PT, R29, 0x8, RZ ;  /* 0x000000081d1d7810 */ /* 0x000fc60007ffe0ff */
[----:B-----5:R-:W-:Y:S04]  /*0c10*/  REDG.E.ADD.F32.FTZ.RN.STRONG.GPU desc[UR12][R4.64+-0x10], R24 ;  /* 0xfffff018040079a6 */ /* 0x020fe8000c12f30c */
[----:B0-----:R-:W4:Y:S04]  /*0c20*/  LDL.64 R20, [R27+0x18] ;  /* 0x000018001b147983 */ /* 0x001f280000100a00 */
[----:B---3--:R0:W3:Y:S04]  /*0c30*/  LDL.64 R18, [R26+0x8] ;  /* 0x000008001a127983 */ /* 0x0080e80000100a00 */
[----:B------:R-:W-:Y:S01]  /*0c40*/  REDG.E.ADD.F32.FTZ.RN.STRONG.GPU desc[UR12][R4.64+-0xc], R25 ;  /* 0xfffff419040079a6 */ /* 0x000fe2000c12f30c */
[----:B------:R-:W-:-:S03]  /*0c50*/  ISETP.NE.AND P0, PT, R29, RZ, PT ;  /* 0x000000ff1d00720c */ /* 0x000fc60003f05270 */
[----:B------:R-:W-:Y:S01]  /*0c60*/  REDG.E.ADD.STRONG.GPU desc[UR12][R6.64+-0x8], R2 ;  /* 0xfffff8020600798e */ /* 0x000fe2000c12e10c */
[----:B0-----:R-:W-:Y:S01]  /*0c70*/  IADD3 R26, PT, PT, R26, 0x20, RZ ;  /* 0x000000201a1a7810 */ /* 0x001fe20007ffe0ff */
[----:B------:R-:W-:Y:S02]  /*0c80*/  VIADD R27, R27, 0x40 ;  /* 0x000000401b1b7836 */ /* 0x000fe40000000000 */
[----:B--2---:R-:W-:Y:S04]  /*0c90*/  REDG.E.ADD.F32.FTZ.RN.STRONG.GPU desc[UR12][R4.64+-0x8], R8 ;  /* 0xfffff808040079a6 */ /* 0x004fe8000c12f30c */
[----:B------:R-:W-:Y:S04]  /*0ca0*/  REDG.E.ADD.F32.FTZ.RN.STRONG.GPU desc[UR12][R4.64+-0x4], R9 ;  /* 0xfffffc09040079a6 */ /* 0x000fe8000c12f30c */
[----:B------:R-:W-:Y:S04]  /*0cb0*/  REDG.E.ADD.STRONG.GPU desc[UR12][R6.64+-0x4], R3 ;  /* 0xfffffc030600798e */ /* 0x000fe8000c12e10c */
[----:B------:R0:W-:Y:S04]  /*0cc0*/  REDG.E.ADD.F32.FTZ.RN.STRONG.GPU desc[UR12][R4.64], R10 ;  /* 0x0000000a040079a6 */ /* 0x0001e8000c12f30c */
[----:B------:R2:W-:Y:S04]  /*0cd0*/  REDG.E.ADD.F32.FTZ.RN.STRONG.GPU desc[UR12][R4.64+0x4], R11 ;  /* 0x0000040b040079a6 */ /* 0x0005e8000c12f30c */
[----:B------:R0:W-:Y:S04]  /*0ce0*/  REDG.E.ADD.STRONG.GPU desc[UR12][R6.64], R12 ;  /* 0x0000000c0600798e */ /* 0x0001e8000c12e10c */
[----:B------:R1:W-:Y:S04]  /*0cf0*/  REDG.E.ADD.F32.FTZ.RN.STRONG.GPU desc[UR12][R4.64+0x8], R14 ;  /* 0x0000080e040079a6 */ /* 0x0003e8000c12f30c */
[----:B------:R1:W-:Y:S04]  /*0d00*/  REDG.E.ADD.F32.FTZ.RN.STRONG.GPU desc[UR12][R4.64+0xc], R15 ;  /* 0x00000c0f040079a6 */ /* 0x0003e8000c12f30c */
[----:B------:R1:W-:Y:S01]  /*0d10*/  REDG.E.ADD.STRONG.GPU desc[UR12][R6.64+0x4], R13 ;  /* 0x0000040d0600798e */ /* 0x0003e2000c12e10c */
[----:B0-----:R-:W-:-:S03]  /*0d20*/  IADD3 R10, P1, PT, R4, 0x40, RZ ;  /* 0x00000040040a7810 */ /* 0x001fc60007f3e0ff */
[----:B------:R1:W-:Y:S01]  /*0d30*/  REDG.E.ADD.F32.FTZ.RN.STRONG.GPU desc[UR12][R4.64+0x10], R16 ;  /* 0x00001010040079a6 */ /* 0x0003e2000c12f30c */
[----:B------:R-:W-:-:S03]  /*0d40*/  IADD3 R8, P2, PT, R6, 0x20, RZ ;  /* 0x0000002006087810 */ /* 0x000fc60007f5e0ff */
[----:B------:R1:W-:Y:S04]  /*0d50*/  REDG.E.ADD.F32.FTZ.RN.STRONG.GPU desc[UR12][R4.64+0x14], R17 ;  /* 0x00001411040079a6 */ /* 0x0003e8000c12f30c */
[----:B---3--:R1:W-:Y:S04]  /*0d60*/  REDG.E.ADD.STRONG.GPU desc[UR12][R6.64+0x8], R18 ;  /* 0x000008120600798e */ /* 0x0083e8000c12e10c */
[----:B----4-:R1:W-:Y:S04]  /*0d70*/  REDG.E.ADD.F32.FTZ.RN.STRONG.GPU desc[UR12][R4.64+0x18], R20 ;  /* 0x00001814040079a6 */ /* 0x0103e8000c12f30c */
[----:B------:R1:W-:Y:S01]  /*0d80*/  REDG.E.ADD.F32.FTZ.RN.STRONG.GPU desc[UR12][R4.64+0x1c], R21 ;  /* 0x00001c15040079a6 */ /* 0x0003e2000c12f30c */
[----:B--2---:R-:W-:-:S03]  /*0d90*/  IMAD.X R11, RZ, RZ, R5, P1 ;  /* 0x000000ffff0b7224 */ /* 0x004fc600008e0605 */
[----:B------:R1:W-:Y:S01]  /*0da0*/  REDG.E.ADD.STRONG.GPU desc[UR12][R6.64+0xc], R19 ;  /* 0x00000c130600798e */ /* 0x0003e2000c12e10c */
[----:B------:R-:W-:Y:S01]  /*0db0*/  IMAD.X R9, RZ, RZ, R7, P2 ;  /* 0x000000ffff097224 */ /* 0x000fe200010e0607 */
[----:B------:R-:W-:Y:S06]  /*0dc0*/  @P0 BRA `(.L_x_6) ;  /* 0xfffffffc00380947 */ /* 0x000fec000383ffff */
.L_x_5:
[----:B------:R-:W-:-:S13]  /*0dd0*/  LOP3.LUT P0, R2, R22, 0x7, RZ, 0xc0, !PT ;  /* 0x0000000716027812 */ /* 0x000fda000780c0ff */
[----:B------:R-:W-:Y:S05]  /*0de0*/  @!P0 BRA `(.L_x_0) ;  /* 0x0000000400048947 */ /* 0x000fea0003800000 */
[----:B------:R-:W-:Y:S02]  /*0df0*/  ISETP.GE.U32.AND P0, PT, R2, 0x4, PT ;  /* 0x000000040200780c */ /* 0x000fe40003f06070 */
[----:B-1----:R-:W-:-:S04]  /*0e00*/  LOP3.LUT R21, R22, 0x3, RZ, 0xc0, !PT ;  /* 0x0000000316157812 */ /* 0x002fc800078ec0ff */
[----:B------:R-:W-:-:S07]  /*0e10*/  ISETP.NE.AND P1, PT, R21, RZ, PT ;  /* 0x000000ff1500720c */ /* 0x000fce0003f25270 */
[----:B------:R-:W-:Y:S06]  /*0e20*/  @!P0 BRA `(.L_x_7) ;  /* 0x0000000000688947 */ /* 0x000fec0003800000 */
[C---:B------:R-:W-:Y:S01]  /*0e30*/  IMAD.SHL.U32 R19, R28.reuse, 0x2, RZ ;  /* 0x000000021c137824 */ /* 0x040fe200078e00ff */
[----:B------:R-:W1:Y:S01]  /*0e40*/  LDC.64 R16, c[0x0][0x390] ;  /* 0x0000e400ff107b82 */ /* 0x000e620000000a00 */
[----:B------:R-:W-:-:S03]  /*0e50*/  IMAD R20, R28, 0x4, R0 ;  /* 0x000000041c147824 */ /* 0x000fc600078e0200 */
[C---:B------:R-:W-:Y:S02]  /*0e60*/  LEA R18, R19.reuse, R0, 0x2 ;  /* 0x0000000013127211 */ /* 0x040fe400078e10ff */
[----:B0-2---:R-:W2:Y:S02]  /*0e70*/  LDL.64 R4, [R20+0xc8] ;  /* 0x0000c80014047983 */ /* 0x005ea40000100a00 */
[----:B------:R-:W0:Y:S02]  /*0e80*/  LDC.64 R14, c[0x0][0x398] ;  /* 0x0000e600ff0e7b82 */ /* 0x000e240000000a00 */
[----:B------:R-:W3:Y:S04]  /*0e90*/  LDL.64 R2, [R18] ;  /* 0x0000000012027983 */ /* 0x000ee80000100a00 */
[----:B------:R-:W4:Y:S04]  /*0ea0*/  LDL.64 R6, [R18+0x8] ;  /* 0x0000080012067983 */ /* 0x000f280000100a00 */
[----:B------:R-:W5:Y:S04]  /*0eb0*/  LDL.64 R8, [R18+0x10] ;  /* 0x0000100012087983 */ /* 0x000f680000100a00 */
[----:B------:R-:W5:Y:S04]  /*0ec0*/  LDL.64 R10, [R20+0xd0] ;  /* 0x0000d000140a7983 */ /* 0x000f680000100a00 */
[----:B------:R-:W5:Y:S01]  /*0ed0*/  LDL.64 R12, [R18+0x18] ;  /* 0x00001800120c7983 */ /* 0x000f620000100a00 */
[----:B-1----:R-:W-:-:S04]  /*0ee0*/  IMAD.WIDE.U32 R16, R19, 0x4, R16 ;  /* 0x0000000413107825 */ /* 0x002fc800078e0010 */
[C---:B0-----:R-:W-:Y:S01]  /*0ef0*/  IMAD.WIDE.U32 R14, R28.reuse, 0x4, R14 ;  /* 0x000000041c0e7825 */ /* 0x041fe200078e000e */
[----:B---3--:R1:W-:Y:S04]  /*0f00*/  REDG.E.ADD.F32.FTZ.RN.STRONG.GPU desc[UR12][R16.64], R2 ;  /* 0x00000002100079a6 */ /* 0x0083e8000c12f30c */
[----:B------:R1:W-:Y:S04]  /*0f10*/  REDG.E.ADD.F32.FTZ.RN.STRONG.GPU desc[UR12][R16.64+0x4], R3 ;  /* 0x00000403100079a6 */ /* 0x0003e8000c12f30c */
[----:B--2---:R1:W-:Y:S04]  /*0f20*/  REDG.E.ADD.STRONG.GPU desc[UR12][R14.64], R4 ;  /* 0x000000040e00798e */ /* 0x0043e8000c12e10c */
[----:B----4-:R1:W-:Y:S04]  /*0f30*/  REDG.E.ADD.F32.FTZ.RN.STRONG.GPU desc[UR12][R16.64+0x8], R6 ;  /* 0x00000806100079a6 */ /* 0x0103e8000c12f30c */
[----:B------:R1:W-:Y:S04]  /*0f40*/  REDG.E.ADD.F32.FTZ.RN.STRONG.GPU desc[UR12][R16.64+0xc], R7 ;  /* 0x00000c07100079a6 */ /* 0x0003e8000c12f30c */
[----:B------:R1:W-:Y:S04]  /*0f50*/  REDG.E.ADD.STRONG.GPU desc[UR12][R14.64+0x4], R5 ;  /* 0x000004050e00798e */ /* 0x0003e8000c12e10c */
[----:B-----5:R1:W-:Y:S04]  /*0f60*/  REDG.E.ADD.F32.FTZ.RN.STRONG.GPU desc[UR12][R16.64+0x10], R8 ;  /* 0x00001008100079a6 */ /* 0x0203e8000c12f30c */
[----:B------:R1:W-:Y:S04]  /*0f70*/  REDG.E.ADD.F32.FTZ.RN.STRONG.GPU desc[UR12][R16.64+0x14], R9 ;  /* 0x00001409100079a6 */ /* 0x0003e8000c12f30c */
[----:B------:R1:W-:Y:S04]  /*0f80*/  REDG.E.ADD.STRONG.GPU desc[UR12][R14.64+0x8], R10 ;  /* 0x0000080a0e00798e */ /* 0x0003e8000c12e10c */
[----:B------:R1:W-:Y:S04]  /*0f90*/  REDG.E.ADD.F32.FTZ.RN.STRONG.GPU desc[UR12][R16.64+0x18], R12 ;  /* 0x0000180c100079a6 */ /* 0x0003e8000c12f30c */
[----:B------:R1:W-:Y:S04]  /*0fa0*/  REDG.E.ADD.F32.FTZ.RN.STRONG.GPU desc[UR12][R16.64+0x1c], R13 ;  /* 0x00001c0d100079a6 */ /* 0x0003e8000c12f30c */
[----:B------:R1:W-:Y:S01]  /*0fb0*/  REDG.E.ADD.STRONG.GPU desc[UR12][R14.64+0xc], R11 ;  /* 0x00000c0b0e00798e */ /* 0x0003e2000c12e10c */
[----:B------:R-:W-:-:S07]  /*0fc0*/  VIADD R28, R28, 0x4 ;  /* 0x000000041c1c7836 */ /* 0x000fce0000000000 */
.L_x_7:
[----:B------:R-:W-:Y:S05]  /*0fd0*/  @!P1 BRA `(.L_x_0) ;  /* 0x0000000000889947 */ /* 0x000fea0003800000 */
[----:B------:R-:W-:Y:S02]  /*0fe0*/  ISETP.NE.AND P0, PT, R21, 0x1, PT ;  /* 0x000000011500780c */ /* 0x000fe40003f05270 */
[----:B------:R-:W-:-:S04]  /*0ff0*/  LOP3.LUT R22, R22, 0x1, RZ, 0xc0, !PT ;  /* 0x0000000116167812 */ /* 0x000fc800078ec0ff */
[----:B------:R-:W-:-:S07]  /*1000*/  ISETP.NE.U32.AND P1, PT, R22, 0x1, PT ;  /* 0x000000011600780c */ /* 0x000fce0003f25070 */
[----:B------:R-:W-:Y:S06]  /*1010*/  @!P0 BRA `(.L_x_8) ;  /* 0x0000000000448947 */ /* 0x000fec0003800000 */
[C---:B-12---:R-:W-:Y:S01]  /*1020*/  SHF.L.U32 R7, R28.reuse, 0x1, RZ ;  /* 0x000000011c077819 */ /* 0x046fe200000006ff */
[--C-:B0-----:R-:W-:Y:S01]  /*1030*/  IMAD R10, R28, 0x4, R0.reuse ;  /* 0x000000041c0a7824 */ /* 0x101fe200078e0200 */
[----:B------:R-:W0:Y:S03]  /*1040*/  LDC.64 R2, c[0x0][0x390] ;  /* 0x0000e400ff027b82 */ /* 0x000e260000000a00 */
[C---:B------:R-:W-:Y:S02]  /*1050*/  IMAD R6, R7.reuse, 0x4, R0 ;  /* 0x0000000407067824 */ /* 0x040fe400078e0200 */
[----:B------:R-:W2:Y:S03]  /*1060*/  LDL.64 R10, [R10+0xc8] ;  /* 0x0000c8000a0a7983 */ /* 0x000ea60000100a00 */
[----:B------:R-:W1:Y:S01]  /*1070*/  LDC.64 R4, c[0x0][0x398] ;  /* 0x0000e600ff047b82 */ /* 0x000e620000000a00 */
[----:B------:R-:W3:Y:S04]  /*1080*/  LDL.64 R8, [R6] ;  /* 0x0000000006087983 */ /* 0x000ee80000100a00 */
[----:B------:R-:W4:Y:S01]  /*1090*/  LDL.64 R12, [R6+0x8] ;  /* 0x00000800060c7983 */ /* 0x000f220000100a00 */
[----:B0-----:R-:W-:-:S04]  /*10a0*/  IMAD.WIDE.U32 R2, R7, 0x4, R2 ;  /* 0x0000000407027825 */ /* 0x001fc800078e0002 */
[C---:B-1----:R-:W-:Y:S01]  /*10b0*/  IMAD.WIDE.U32 R4, R28.reuse, 0x4, R4 ;  /* 0x000000041c047825 */ /* 0x042fe200078e0004 */
[----:B---3--:R3:W-:Y:S04]  /*10c0*/  REDG.E.ADD.F32.FTZ.RN.STRONG.GPU desc[UR12][R2.64], R8 ;  /* 0x00000008020079a6 */ /* 0x0087e8000c12f30c */
[----:B------:R3:W-:Y:S04]  /*10d0*/  REDG.E.ADD.F32.FTZ.RN.STRONG.GPU desc[UR12][R2.64+0x4], R9 ;  /* 0x00000409020079a6 */ /* 0x0007e8000c12f30c */
[----:B--2---:R3:W-:Y:S04]  /*10e0*/  REDG.E.ADD.STRONG.GPU desc[UR12][R4.64], R10 ;  /* 0x0000000a0400798e */ /* 0x0047e8000c12e10c */
[----:B----4-:R3:W-:Y:S04]  /*10f0*/  REDG.E.ADD.F32.FTZ.RN.STRONG.GPU desc[UR12][R2.64+0x8], R12 ;  /* 0x0000080c020079a6 */ /* 0x0107e8000c12f30c */
[----:B------:R3:W-:Y:S04]  /*1100*/  REDG.E.ADD.F32.FTZ.RN.STRONG.GPU desc[UR12][R2.64+0xc], R13 ;  /* 0x00000c0d020079a6 */ /* 0x0007e8000c12f30c */
[----:B------:R3:W-:Y:S01]  /*1110*/  REDG.E.ADD.STRONG.GPU desc[UR12][R4.64+0x4], R11 ;  /* 0x0000040b0400798e */ /* 0x0007e2000c12e10c */
[----:B------:R-:W-:-:S07]  /*1120*/  IADD3 R28, PT, PT, R28, 0x2, RZ ;  /* 0x000000021c1c7810 */ /* 0x000fce0007ffe0ff */
.L_x_8:
[----:B------:R-:W-:Y:S05]  /*1130*/  @P1 BRA `(.L_x_0) ;  /* 0x0000000000301947 */ /* 0x000fea0003800000 */
[C---:B-12---:R-:W-:Y:S01]  /*1140*/  IMAD.SHL.U32 R7, R28.reuse, 0x2, RZ ;  /* 0x000000021c077824 */ /* 0x046fe200078e00ff */
[----:B0--3--:R-:W-:Y:S01]  /*1150*/  LEA R11, R28, R0, 0x2 ;  /* 0x000000001c0b7211 */ /* 0x009fe200078e10ff */
[----:B------:R-:W0:Y:S02]  /*1160*/  LDC.64 R2, c[0x0][0x390] ;  /* 0x0000e400ff027b82 */ /* 0x000e240000000a00 */
[----:B------:R-:W-:-:S03]  /*1170*/  IMAD R6, R7, 0x4, R0 ;  /* 0x0000000407067824 */ /* 0x000fc600078e0200 */
[----:B------:R-:W2:Y:S03]  /*1180*/  LDL R11, [R11+0xc8] ;  /* 0x0000c8000b0b7983 */ /* 0x000ea60000100800 */
[----:B------:R-:W1:Y:S01]  /*1190*/  LDC.64 R4, c[0x0][0x398] ;  /* 0x0000e600ff047b82 */ /* 0x000e620000000a00 */
[----:B------:R-:W3:Y:S01]  /*11a0*/  LDL.64 R8, [R6] ;  /* 0x0000000006087983 */ /* 0x000ee20000100a00 */
[----:B0-----:R-:W-:-:S04]  /*11b0*/  IMAD.WIDE.U32 R2, R7, 0x4, R2 ;  /* 0x0000000407027825 */ /* 0x001fc800078e0002 */
[----:B-1----:R-:W-:Y:S01]  /*11c0*/  IMAD.WIDE.U32 R28, R28, 0x4, R4 ;  /* 0x000000041c1c7825 */ /* 0x002fe200078e0004 */
[----:B---3--:R4:W-:Y:S04]  /*11d0*/  REDG.E.ADD.F32.FTZ.RN.STRONG.GPU desc[UR12][R2.64], R8 ;  /* 0x00000008020079a6 */ /* 0x0089e8000c12f30c */
[----:B------:R4:W-:Y:S04]  /*11e0*/  REDG.E.ADD.F32.FTZ.RN.STRONG.GPU desc[UR12][R2.64+0x4], R9 ;  /* 0x00000409020079a6 */ /* 0x0009e8000c12f30c */
[----:B--2---:R4:W-:Y:S02]  /*11f0*/  REDG.E.ADD.STRONG.GPU desc[UR12][R28.64], R11 ;  /* 0x0000000b1c00798e */ /* 0x0049e4000c12e10c */
.L_x_0:
[----:B0-----:R-:W0:Y:S01]  /*1200*/  LDC R0, c[0x0][0x360] ;  /* 0x0000d800ff007b82 */ /* 0x001e220000000800 */
[----:B------:R-:W-:Y:S05]  /*1210*/  WARPSYNC.ALL ;  /* 0x0000000000007948 */ /* 0x000fea0003800000 */
[----:B------:R-:W5:Y:S01]  /*1220*/  LDCU UR6, c[0x0][0x3a0] ;  /* 0x00007400ff0677ac */ /* 0x000f620008000800 */
[----:B0-----:R-:W-:Y:S01]  /*1230*/  IMAD R23, R0, UR14, R23 ;  /* 0x0000000e00177c24 */ /* 0x001fe2000f8e0217 */
[----:B------:R-:W-:Y:S04]  /*1240*/  BAR.SYNC.DEFER_BLOCKING 0x0 ;  /* 0x0000000000007b1d */ /* 0x000fe80000010000 */
[----:B-----5:R-:W-:-:S13]  /*1250*/  ISETP.GE.AND P0, PT, R23, UR6, PT ;  /* 0x0000000617007c0c */ /* 0x020fda000bf06270 */
[----:B------:R-:W-:Y:S05]  /*1260*/  @P0 EXIT ;  /* 0x000000000000094d */ /* 0x000fea0003800000 */
[----:B-1-34-:R-:W0:Y:S08]  /*1270*/  LDC.64 R2, c[0x0][0x398] ;  /* 0x0000e600ff027b82 */ /* 0x01ae300000000a00 */
[----:B--2---:R-:W1:Y:S01]  /*1280*/  LDC.64 R4, c[0x0][0x390] ;  /* 0x0000e400ff047b82 */ /* 0x004e620000000a00 */
[----:B0-----:R-:W-:-:S06]  /*1290*/  IMAD.WIDE R2, R23, 0x4, R2 ;  /* 0x0000000417027825 */ /* 0x001fcc00078e0202 */
[----:B------:R-:W2:Y:S01]  /*12a0*/  LDG.E R2, desc[UR12][R2.64] ;  /* 0x0000000c02027981 */ /* 0x000ea2000c1e1900 */
[----:B-1----:R-:W-:-:S05]  /*12b0*/  IMAD.WIDE R4, R23, 0x4, R4 ;  /* 0x0000000417047825 */ /* 0x002fca00078e0204 */
[----:B------:R-:W3:Y:S01]  /*12c0*/  LDG.E R0, desc[UR12][R4.64] ;  /* 0x0000000c04007981 */ /* 0x000ee2000c1e1900 */
[----:B------:R-:W-:Y:S01]  /*12d0*/  BSSY.RECONVERGENT B0, `(.L_x_9) ;  /* 0x000000d000007945 */ /* 0x000fe20003800200 */
[----:B--2---:R-:W-:-:S04]  /*12e0*/  I2FP.F32.S32 R3, R2 ;  /* 0x0000000200037245 */ /* 0x004fc80000201400 */
[----:B------:R-:W0:Y:S08]  /*12f0*/  MUFU.RCP R6, R3 ;  /* 0x0000000300067308 */ /* 0x000e300000001000 */
[----:B---3--:R-:W1:Y:S01]  /*1300*/  FCHK P0, R0, R3 ;  /* 0x0000000300007302 */ /* 0x008e620000000000 */
[----:B0-----:R-:W-:-:S04]  /*1310*/  FFMA R7, -R3, R6, 1 ;  /* 0x3f80000003077423 */ /* 0x001fc80000000106 */
[----:B------:R-:W-:-:S04]  /*1320*/  FFMA R7, R6, R7, R6 ;  /* 0x0000000706077223 */ /* 0x000fc80000000006 */
[----:B------:R-:W-:-:S04]  /*1330*/  FFMA R6, R0, R7, RZ ;  /* 0x0000000700067223 */ /* 0x000fc800000000ff */
[----:B------:R-:W-:-:S04]  /*1340*/  FFMA R8, -R3, R6, R0 ;  /* 0x0000000603087223 */ /* 0x000fc80000000100 */
[----:B------:R-:W-:Y:S01]  /*1350*/  FFMA R7, R7, R8, R6 ;  /* 0x0000000807077223 */ /* 0x000fe20000000006 */
[----:B-1----:R-:W-:Y:S06]  /*1360*/  @!P0 BRA `(.L_x_10) ;  /* 0x00000000000c8947 */ /* 0x002fec0003800000 */
[----:B------:R-:W-:-:S07]  /*1370*/  MOV R2, 0x1390 ;  /* 0x0000139000027802 */ /* 0x000fce0000000f00 */
[----:B------:R-:W-:Y:S05]  /*1380*/  CALL.REL.NOINC `($__internal_0_$__cuda_sm3x_div_rn_noftz_f32_slowpath) ;  /* 0x0000000000107944 */ /* 0x000fea0003c00000 */
[----:B------:R-:W-:-:S07]  /*1390*/  IMAD.MOV.U32 R7, RZ, RZ, R0 ;  /* 0x000000ffff077224 */ /* 0x000fce00078e0000 */
.L_x_10:
[----:B------:R-:W-:Y:S05]  /*13a0*/  BSYNC.RECONVERGENT B0 ;  /* 0x0000000000007941 */ /* 0x000fea0003800200 */
.L_x_9:
[----:B------:R-:W-:Y:S01]  /*13b0*/  STG.E desc[UR12][R4.64], R7 ;  /* 0x0000000704007986 */ /* 0x000fe2000c10190c */
[----:B------:R-:W-:Y:S05]  /*13c0*/  EXIT ;  /* 0x000000000000794d */ /* 0x000fea0003800000 */
        .weak           $__internal_0_$__cuda_sm3x_div_rn_noftz_f32_slowpath
        .type           $__internal_0_$__cuda_sm3x_div_rn_noftz_f32_slowpath,@function
        .size           $__internal_0_$__cuda_sm3x_div_rn_noftz_f32_slowpath,(.L_x_50 - $__internal_0_$__cuda_sm3x_div_rn_noftz_f32_slowpath)
$__internal_0_$__cuda_sm3x_div_rn_noftz_f32_slowpath:
[--C-:B------:R-:W-:Y:S01]  /*13d0*/  SHF.R.U32.HI R7, RZ, 0x17, R3.reuse ;  /* 0x00000017ff077819 */ /* 0x100fe20000011603 */
[----:B------:R-:W-:Y:S01]  /*13e0*/  BSSY.RECONVERGENT B1, `(.L_x_11) ;  /* 0x0000064000017945 */ /* 0x000fe20003800200 */
[--C-:B------:R-:W-:Y:S01]  /*13f0*/  SHF.R.U32.HI R6, RZ, 0x17, R0.reuse ;  /* 0x00000017ff067819 */ /* 0x100fe20000011600 */
[----:B------:R-:W-:Y:S01]  /*1400*/  IMAD.MOV.U32 R8, RZ, RZ, R0 ;  /* 0x000000ffff087224 */ /* 0x000fe200078e0000 */
[----:B------:R-:W-:Y:S01]  /*1410*/  LOP3.LUT R7, R7, 0xff, RZ, 0xc0, !PT ;  /* 0x000000ff07077812 */ /* 0x000fe200078ec0ff */
[----:B------:R-:W-:Y:S01]  /*1420*/  IMAD.MOV.U32 R9, RZ, RZ, R3 ;  /* 0x000000ffff097224 */ /* 0x000fe200078e0003 */
[----:B------:R-:W-:-:S03]  /*1430*/  LOP3.LUT R6, R6, 0xff, RZ, 0xc0, !PT ;  /* 0x000000ff06067812 */ /* 0x000fc600078ec0ff */
[----:B------:R-:W-:Y:S01]  /*1440*/  VIADD R12, R7, 0xffffffff ;  /* 0xffffffff070c7836 */ /* 0x000fe20000000000 */
[----:B------:R-:W-:-:S04]  /*1450*/  IADD3 R11, PT, PT, R6, -0x1, RZ ;  /* 0xffffffff060b7810 */ /* 0x000fc80007ffe0ff */
[----:B------:R-:W-:-:S04]  /*1460*/  ISETP.GT.U32.AND P0, PT, R12, 0xfd, PT ;  /* 0x000000fd0c00780c */ /* 0x000fc80003f04070 */
[----:B------:R-:W-:-:S13]  /*1470*/  ISETP.GT.U32.OR P0, PT, R11, 0xfd, P0 ;  /* 0x000000fd0b00780c */ /* 0x000fda0000704470 */
[----:B------:R-:W-:Y:S01]  /*1480*/  @!P0 MOV R10, RZ ;  /* 0x000000ff000a8202 */ /* 0x000fe20000000f00 */
[----:B------:R-:W-:Y:S06]  /*1490*/  @!P0 BRA `(.L_x_12) ;  /* 0x00000000005c8947 */ /* 0x000fec0003800000 */
[----:B------:R-:W-:Y:S02]  /*14a0*/  FSETP.GTU.FTZ.AND P0, PT, |R0|, +INF , PT ;  /* 0x7f8000000000780b */ /* 0x000fe40003f1c200 */
[----:B------:R-:W-:-:S04]  /*14b0*/  FSETP.GTU.FTZ.AND P1, PT, |R3|, +INF , PT ;  /* 0x7f8000000300780b */ /* 0x000fc80003f3c200 */
[----:B------:R-:W-:-:S13]  /*14c0*/  PLOP3.LUT P0, PT, P0, P1, PT, 0xf8, 0x8f ;  /* 0x00000000008f781c */ /* 0x000fda0000703f70 */
[----:B------:R-:W-:Y:S05]  /*14d0*/  @P0 BRA `(.L_x_13) ;  /* 0x00000004004c0947 */ /* 0x000fea0003800000 */
[----:B------:R-:W-:-:S13]  /*14e0*/  LOP3.LUT P0, RZ, R9, 0x7fffffff, R8, 0xc8, !PT ;  /* 0x7fffffff09ff7812 */ /* 0x000fda000780c808 */
[----:B------:R-:W-:Y:S05]  /*14f0*/  @!P0 BRA `(.L_x_14) ;  /* 0x00000004003c8947 */ /* 0x000fea0003800000 */
[C---:B------:R-:W-:Y:S02]  /*1500*/  FSETP.NEU.FTZ.AND P2, PT, |R0|.reuse, +INF , PT ;  /* 0x7f8000000000780b */ /* 0x040fe40003f5d200 */
[----:B------:R-:W-:Y:S02]  /*1510*/  FSETP.NEU.FTZ.AND P1, PT, |R3|, +INF , PT ;  /* 0x7f8000000300780b */ /* 0x000fe40003f3d200 */
[----:B------:R-:W-:-:S11]  /*1520*/  FSETP.NEU.FTZ.AND P0, PT, |R0|, +INF , PT ;  /* 0x7f8000000000780b */ /* 0x000fd60003f1d200 */
[----:B------:R-:W-:Y:S05]  /*1530*/  @!P1 BRA !P2, `(.L_x_14) ;  /* 0x00000004002c9947 */ /* 0x000fea0005000000 */
[----:B------:R-:W-:-:S04]  /*1540*/  LOP3.LUT P2, RZ, R8, 0x7fffffff, RZ, 0xc0, !PT ;  /* 0x7fffffff08ff7812 */ /* 0x000fc8000784c0ff */
[----:B------:R-:W-:-:S13]  /*1550*/  PLOP3.LUT P1, PT, P1, P2, PT, 0x2f, 0xf2 ;  /* 0x0000000000f2781c */ /* 0x000fda0000f24577 */
[----:B------:R-:W-:Y:S05]  /*1560*/  @P1 BRA `(.L_x_15) ;  /* 0x0000000400181947 */ /* 0x000fea0003800000 */
[----:B------:R-:W-:-:S04]  /*1570*/  LOP3.LUT P1, RZ, R9, 0x7fffffff, RZ, 0xc0, !PT ;  /* 0x7fffffff09ff7812 */ /* 0x000fc8000782c0ff */
[----:B------:R-:W-:-:S13]  /*1580*/  PLOP3.LUT P0, PT, P0, P1, PT, 0x2f, 0xf2 ;  /* 0x0000000000f2781c */ /* 0x000fda0000702577 */
[----:B------:R-:W-:Y:S05]  /*1590*/  @P0 BRA `(.L_x_16) ;  /* 0x0000000400000947 */ /* 0x000fea0003800000 */
[----:B------:R-:W-:Y:S02]  /*15a0*/  ISETP.GE.AND P0, PT, R11, RZ, PT ;  /* 0x000000ff0b00720c */ /* 0x000fe40003f06270 */
[----:B------:R-:W-:-:S11]  /*15b0*/  ISETP.GE.AND P1, PT, R12, RZ, PT ;  /* 0x000000ff0c00720c */ /* 0x000fd60003f26270 */
[----:B------:R-:W-:Y:S02]  /*15c0*/  @P0 IMAD.MOV.U32 R10, RZ, RZ, RZ ;  /* 0x000000ffff0a0224 */ /* 0x000fe400078e00ff */
[----:B------:R-:W-:Y:S01]  /*15d0*/  @!P0 FFMA R8, R0, 1.84467440737095516160e+19, RZ ;  /* 0x5f80000000088823 */ /* 0x000fe200000000ff */
[----:B------:R-:W-:Y:S02]  /*15e0*/  @!P0 IMAD.MOV.U32 R10, RZ, RZ, -0x40 ;  /* 0xffffffc0ff0a8424 */ /* 0x000fe400078e00ff */
[----:B------:R-:W-:-:S03]  /*15f0*/  @!P1 FFMA R9, R3, 1.84467440737095516160e+19, RZ ;  /* 0x5f80000003099823 */ /* 0x000fc600000000ff */
[----:B------:R-:W-:-:S07]  /*1600*/  @!P1 IADD3 R10, PT, PT, R10, 0x40, RZ ;  /* 0x000000400a0a9810 */ /* 0x000fce0007ffe0ff */
.L_x_12:
[----:B------:R-:W-:Y:S01]  /*1610*/  LEA R0, R7, 0xc0800000, 0x17 ;  /* 0xc080000007007811 */ /* 0x000fe200078eb8ff */
[----:B------:R-:W-:Y:S01]  /*1620*/  VIADD R6, R6, 0xffffff81 ;  /* 0xffffff8106067836 */ /* 0x000fe20000000000 */
[----:B------:R-:W-:Y:S03]  /*1630*/  BSSY.RECONVERGENT B2, `(.L_x_17) ;  /* 0x0000035000027945 */ /* 0x000fe60003800200 */
[----:B------:R-:W-:Y:S01]  /*1640*/  IMAD.IADD R9, R9, 0x1, -R0 ;  /* 0x0000000109097824 */ /* 0x000fe200078e0a00 */
[C---:B------:R-:W-:Y:S01]  /*1650*/  IADD3 R7, PT, PT, R6.reuse, 0x7f, -R7 ;  /* 0x0000007f06077810 */ /* 0x040fe20007ffe807 */
[----:B------:R-:W-:Y:S02]  /*1660*/  IMAD R0, R6, -0x800000, R8 ;  /* 0xff80000006007824 */ /* 0x000fe400078e0208 */
[----:B------:R-:W0:Y:S01]  /*1670*/  MUFU.RCP R3, R9 ;  /* 0x0000000900037308 */ /* 0x000e220000001000 */
[----:B------:R-:W-:Y:S01]  /*1680*/  FADD.FTZ R11, -R9, -RZ ;  /* 0x800000ff090b7221 */ /* 0x000fe20000010100 */
[----:B------:R-:W-:-:S03]  /*1690*/  IADD3 R7, PT, PT, R7, R10, RZ ;  /* 0x0000000a07077210 */ /* 0x000fc60007ffe0ff */
[----:B0-----:R-:W-:-:S04]  /*16a0*/  FFMA R12, R3, R11, 1 ;  /* 0x3f800000030c7423 */ /* 0x001fc8000000000b */
[----:B------:R-:W-:-:S04]  /*16b0*/  FFMA R12, R3, R12, R3 ;  /* 0x0000000c030c7223 */ /* 0x000fc80000000003 */
[----:B------:R-:W-:-:S04]  /*16c0*/  FFMA R3, R0, R12, RZ ;  /* 0x0000000c00037223 */ /* 0x000fc800000000ff */
[----:B------:R-:W-:-:S04]  /*16d0*/  FFMA R8, R11, R3, R0 ;  /* 0x000000030b087223 */ /* 0x000fc80000000000 */
[----:B------:R-:W-:-:S04]  /*16e0*/  FFMA R13, R12, R8, R3 ;  /* 0x000000080c0d7223 */ /* 0x000fc80000000003 */
[----:B------:R-:W-:-:S04]  /*16f0*/  FFMA R8, R11, R13, R0 ;  /* 0x0000000d0b087223 */ /* 0x000fc80000000000 */
[----:B------:R-:W-:-:S05]  /*1700*/  FFMA R0, R12, R8, R13 ;  /* 0x000000080c007223 */ /* 0x000fca000000000d */
[----:B------:R-:W-:-:S04]  /*1710*/  SHF.R.U32.HI R3, RZ, 0x17, R0 ;  /* 0x00000017ff037819 */ /* 0x000fc80000011600 */
[----:B------:R-:W-:-:S05]  /*1720*/  LOP3.LUT R3, R3, 0xff, RZ, 0xc0, !PT ;  /* 0x000000ff03037812 */ /* 0x000fca00078ec0ff */
[----:B------:R-:W-:-:S04]  /*1730*/  IMAD.IADD R9, R3, 0x1, R7 ;  /* 0x0000000103097824 */ /* 0x000fc800078e0207 */
[----:B------:R-:W-:-:S05]  /*1740*/  VIADD R3, R9, 0xffffffff ;  /* 0xffffffff09037836 */ /* 0x000fca0000000000 */
[----:B------:R-:W-:-:S13]  /*1750*/  ISETP.GE.U32.AND P0, PT, R3, 0xfe, PT ;  /* 0x000000fe0300780c */ /* 0x000fda0003f06070 */
[----:B------:R-:W-:Y:S05]  /*1760*/  @!P0 BRA `(.L_x_18) ;  /* 0x0000000000808947 */ /* 0x000fea0003800000 */
[----:B------:R-:W-:-:S13]  /*1770*/  ISETP.GT.AND P0, PT, R9, 0xfe, PT ;  /* 0x000000fe0900780c */ /* 0x000fda0003f04270 */
[----:B------:R-:W-:Y:S05]  /*1780*/  @P0 BRA `(.L_x_19) ;  /* 0x00000000006c0947 */ /* 0x000fea0003800000 */
[----:B------:R-:W-:-:S13]  /*1790*/  ISETP.GE.AND P0, PT, R9, 0x1, PT ;  /* 0x000000010900780c */ /* 0x000fda0003f06270 */
[----:B------:R-:W-:Y:S05]  /*17a0*/  @P0 BRA `(.L_x_20) ;  /* 0x0000000000740947 */ /* 0x000fea0003800000 */
[----:B------:R-:W-:Y:S02]  /*17b0*/  ISETP.GE.AND P0, PT, R9, -0x18, PT ;  /* 0xffffffe80900780c */ /* 0x000fe40003f06270 */
[----:B------:R-:W-:-:S11]  /*17c0*/  LOP3.LUT R0, R0, 0x80000000, RZ, 0xc0, !PT ;  /* 0x8000000000007812 */ /* 0x000fd600078ec0ff */
[----:B------:R-:W-:Y:S05]  /*17d0*/  @!P0 BRA `(.L_x_20) ;  /* 0x0000000000688947 */ /* 0x000fea0003800000 */
[CCC-:B------:R-:W-:Y:S01]  /*17e0*/  FFMA.RZ R3, R12.reuse, R8.reuse, R13.reuse ;  /* 0x000000080c037223 */ /* 0x1c0fe2000000c00d */
[CCC-:B------:R-:W-:Y:S01]  /*17f0*/  FFMA.RM R6, R12.reuse, R8.reuse, R13.reuse ;  /* 0x000000080c067223 */ /* 0x1c0fe2000000400d */
[C---:B------:R-:W-:Y:S02]  /*1800*/  ISETP.NE.AND P2, PT, R9.reuse, RZ, PT ;  /* 0x000000ff0900720c */ /* 0x040fe40003f45270 */
[----:B------:R-:W-:Y:S02]  /*1810*/  ISETP.NE.AND P1, PT, R9, RZ, PT ;  /* 0x000000ff0900720c */ /* 0x000fe40003f25270 */
[----:B------:R-:W-:Y:S01]  /*1820*/  LOP3.LUT R7, R3, 0x7fffff, RZ, 0xc0, !PT ;  /* 0x007fffff03077812 */ /* 0x000fe200078ec0ff */
[----:B------:R-:W-:Y:S01]  /*1830*/  FFMA.RP R3, R12, R8, R13 ;  /* 0x000000080c037223 */ /* 0x000fe2000000800d */
[----:B------:R-:W-:Y:S01]  /*1840*/  IADD3 R8, PT, PT, R9, 0x20, RZ ;  /* 0x0000002009087810 */ /* 0x000fe20007ffe0ff */
[----:B------:R-:W-:Y:S01]  /*1850*/  IMAD.MOV R9, RZ, RZ, -R9 ;  /* 0x000000ffff097224 */ /* 0x000fe200078e0a09 */
[----:B------:R-:W-:-:S02]  /*1860*/  LOP3.LUT R7, R7, 0x800000, RZ, 0xfc, !PT ;  /* 0x0080000007077812 */ /* 0x000fc400078efcff */
[----:B------:R-:W-:Y:S02]  /*1870*/  FSETP.NEU.FTZ.AND P0, PT, R3, R6, PT ;  /* 0x000000060300720b */ /* 0x000fe40003f1d000 */
[----:B------:R-:W-:Y:S02]  /*1880*/  SHF.L.U32 R8, R7, R8, RZ ;  /* 0x0000000807087219 */ /* 0x000fe400000006ff */
[----:B------:R-:W-:Y:S02]  /*1890*/  SEL R6, R9, RZ, P2 ;  /* 0x000000ff09067207 */ /* 0x000fe40001000000 */
[----:B------:R-:W-:Y:S02]  /*18a0*/  ISETP.NE.AND P1, PT, R8, RZ, P1 ;  /* 0x000000ff0800720c */ /* 0x000fe40000f25270 */
[----:B------:R-:W-:Y:S02]  /*18b0*/  SHF.R.U32.HI R6, RZ, R6, R7 ;  /* 0x00000006ff067219 */ /* 0x000fe40000011607 */
[----:B------:R-:W-:-:S02]  /*18c0*/  PLOP3.LUT P0, PT, P0, P1, PT, 0xf8, 0x8f ;  /* 0x00000000008f781c */ /* 0x000fc40000703f70 */
[----:B------:R-:W-:Y:S02]  /*18d0*/  SHF.R.U32.HI R8, RZ, 0x1, R6 ;  /* 0x00000001ff087819 */ /* 0x000fe40000011606 */
[----:B------:R-:W-:-:S04]  /*18e0*/  SEL R3, RZ, 0x1, !P0 ;  /* 0x00000001ff037807 */ /* 0x000fc80004000000 */
[----:B------:R-:W-:-:S04]  /*18f0*/  LOP3.LUT R3, R3, 0x1, R8, 0xf8, !PT ;  /* 0x0000000103037812 */ /* 0x000fc800078ef808 */
[----:B------:R-:W-:-:S05]  /*1900*/  LOP3.LUT R3, R3, R6, RZ, 0xc0, !PT ;  /* 0x0000000603037212 */ /* 0x000fca00078ec0ff */
[----:B------:R-:W-:-:S05]  /*1910*/  IMAD.IADD R3, R8, 0x1, R3 ;  /* 0x0000000108037824 */ /* 0x000fca00078e0203 */
[----:B------:R-:W-:Y:S01]  /*1920*/  LOP3.LUT R0, R3, R0, RZ, 0xfc, !PT ;  /* 0x0000000003007212 */ /* 0x000fe200078efcff */
[----:B------:R-:W-:Y:S06]  /*1930*/  BRA `(.L_x_20) ;  /* 0x0000000000107947 */ /* 0x000fec0003800000 */
.L_x_19:
[----:B------:R-:W-:-:S04]  /*1940*/  LOP3.LUT R0, R0, 0x80000000, RZ, 0xc0, !PT ;  /* 0x8000000000007812 */ /* 0x000fc800078ec0ff */
[----:B------:R-:W-:Y:S01]  /*1950*/  LOP3.LUT R0, R0, 0x7f800000, RZ, 0xfc, !PT ;  /* 0x7f80000000007812 */ /* 0x000fe200078efcff */
[----:B------:R-:W-:Y:S06]  /*1960*/  BRA `(.L_x_20) ;  /* 0x0000000000047947 */ /* 0x000fec0003800000 */
.L_x_18:
[----:B------:R-:W-:-:S07]  /*1970*/  LEA R0, R7, R0, 0x17 ;  /* 0x0000000007007211 */ /* 0x000fce00078eb8ff */
.L_x_20:
[----:B------:R-:W-:Y:S05]  /*1980*/  BSYNC.RECONVERGENT B2 ;  /* 0x0000000000027941 */ /* 0x000fea0003800200 */
.L_x_17:
[----:B------:R-:W-:Y:S05]  /*1990*/  BRA `(.L_x_21) ;  /* 0x0000000000207947 */ /* 0x000fea0003800000 */
.L_x_16:
[----:B------:R-:W-:-:S04]  /*19a0*/  LOP3.LUT R0, R9, 0x80000000, R8, 0x48, !PT ;  /* 0x8000000009007812 */ /* 0x000fc800078e4808 */
[----:B------:R-:W-:Y:S01]  /*19b0*/  LOP3.LUT R0, R0, 0x7f800000, RZ, 0xfc, !PT ;  /* 0x7f80000000007812 */ /* 0x000fe200078efcff */
[----:B------:R-:W-:Y:S06]  /*19c0*/  BRA `(.L_x_21) ;  /* 0x0000000000147947 */ /* 0x000fec0003800000 */
.L_x_15:
[----:B------:R-:W-:Y:S01]  /*19d0*/  LOP3.LUT R0, R9, 0x80000000, R8, 0x48, !PT ;  /* 0x8000000009007812 */ /* 0x000fe200078e4808 */
[----:B------:R-:W-:Y:S06]  /*19e0*/  BRA `(.L_x_21) ;  /* 0x00000000000c7947 */ /* 0x000fec0003800000 */
.L_x_14:
[----:B------:R-:W0:Y:S01]  /*19f0*/  MUFU.RSQ R0, -QNAN ;  /* 0xffc0000000007908 */ /* 0x000e220000001400 */
[----:B------:R-:W-:Y:S05]  /*1a00*/  BRA `(.L_x_21) ;  /* 0x0000000000047947 */ /* 0x000fea0003800000 */
.L_x_13:
[----:B------:R-:W-:-:S07]  /*1a10*/  FADD.FTZ R0, R0, R3 ;  /* 0x0000000300007221 */ /* 0x000fce0000010000 */
.L_x_21:
[----:B------:R-:W-:Y:S05]  /*1a20*/  BSYNC.RECONVERGENT B1 ;  /* 0x0000000000017941 */ /* 0x000fea0003800200 */
.L_x_11:
[----:B------:R-:W-:-:S04]  /*1a30*/  IMAD.MOV.U32 R3, RZ, RZ, 0x0 ;  /* 0x00000000ff037424 */ /* 0x000fc800078e00ff */
[----:B0-----:R-:W-:Y:S05]  /*1a40*/  RET.REL.NODEC R2 `(_Z20kMeansCentroidUpdatePfPiS_S0_ii) ;  /* 0xffffffe4026c7950 */ /* 0x001fea0003c3ffff */
.L_x_22:
[----:B------:R-:W-:-:S00]  /*1a50*/  BRA `(.L_x_22) ;  /* 0xfffffffc00fc7947 */ /* 0x000fc0000383ffff */
[----:B------:R-:W-:-:S00]  /*1a60*/  NOP ;  /* 0x0000000000007918 */ /* 0x000fc00000000000 */
        /* <DEDUP_REMOVED lines=9> */
.L_x_50:


//--------------------- .text._Z23kMeansClusterAssignmentPfPiS_ii --------------------------
	.section	.text._Z23kMeansClusterAssignmentPfPiS_ii,"ax",@progbits
	.align	128
        .global         _Z23kMeansClusterAssignmentPfPiS_ii
        .type           _Z23kMeansClusterAssignmentPfPiS_ii,@function
        .size           _Z23kMeansClusterAssignmentPfPiS_ii,(.L_x_51 - _Z23kMeansClusterAssignmentPfPiS_ii)
        .other          _Z23kMeansClusterAssignmentPfPiS_ii,@"STO_CUDA_ENTRY STV_DEFAULT"
_Z23kMeansClusterAssignmentPfPiS_ii:
.text._Z23kMeansClusterAssignmentPfPiS_ii:
[----:B------:R-:W-:Y:S01]  /*0000*/  LDC R1, c[0x0][0x37c] ;  /* 0x0000df00ff017b82 */ /* 0x000fe20000000800 */
[----:B------:R-:W0:Y:S07]  /*0010*/  S2R R3, SR_TID.X ;  /* 0x0000000000037919 */ /* 0x000e2e0000002100 */
[----:B------:R-:W0:Y:S01]  /*0020*/  S2UR UR4, SR_CTAID.X ;  /* 0x00000000000479c3 */ /* 0x000e220000002500 */
[----:B------:R-:W1:Y:S07]  /*0030*/  LDCU UR5, c[0x0][0x39c] ;  /* 0x00007380ff0577ac */ /* 0x000e6e0008000800 */
[----:B------:R-:W0:Y:S02]  /*0040*/  LDC R32, c[0x0][0x360] ;  /* 0x0000d800ff207b82 */ /* 0x000e240000000800 */
[----:B0-----:R-:W-:-:S05]  /*0050*/  IMAD R32, R32, UR4, R3 ;  /* 0x0000000420207c24 */ /* 0x001fca000f8e0203 */
[----:B-1----:R-:W-:-:S13]  /*0060*/  ISETP.GE.AND P0, PT, R32, UR5, PT ;  /* 0x0000000520007c0c */ /* 0x002fda000bf06270 */
[----:B------:R-:W-:Y:S05]  /*0070*/  @P0 EXIT ;  /* 0x000000000000094d */ /* 0x000fea0003800000 */
[----:B------:R-:W0:Y:S01]  /*0080*/  LDCU UR4, c[0x0][0x398] ;  /* 0x00007300ff0477ac */ /* 0x000e220008000800 */
[----:B------:R-:W-:Y:S01]  /*0090*/  IMAD.MOV.U32 R7, RZ, RZ, RZ ;  /* 0x000000ffff077224 */ /* 0x000fe200078e00ff */
[----:B------:R-:W1:Y:S01]  /*00a0*/  LDCU.64 UR6, c[0x0][0x358] ;  /* 0x00006b00ff0677ac */ /* 0x000e620008000a00 */
[----:B0-----:R-:W-:-:S09]  /*00b0*/  UISETP.GE.AND UP0, UPT, UR4, 0x1, UPT ;  /* 0x000000010400788c */ /* 0x001fd2000bf06270 */
[----:B-1----:R-:W-:Y:S05]  /*00c0*/  BRA.U !UP0, `(.L_x_23) ;  /* 0x0000000d08587547 */ /* 0x002fea000b800000 */
[----:B------:R-:W0:Y:S01]  /*00d0*/  LDC.64 R8, c[0x0][0x380] ;  /* 0x0000e000ff087b82 */ /* 0x000e220000000a00 */
[----:B------:R-:W-:-:S04]  /*00e0*/  IMAD.SHL.U32 R3, R32, 0x2, RZ ;  /* 0x0000000220037824 */ /* 0x000fc800078e00ff */
[----:B0-----:R-:W-:-:S05]  /*00f0*/  IMAD.WIDE R8, R3, 0x4, R8 ;  /* 0x0000000403087825 */ /* 0x001fca00078e0208 */
[----:B------:R0:W5:Y:S04]  /*0100*/  LDG.E R6, desc[UR6][R8.64] ;  /* 0x0000000608067981 */ /* 0x000168000c1e1900 */
[----:B------:R0:W5:Y:S01]  /*0110*/  LDG.E R5, desc[UR6][R8.64+0x4] ;  /* 0x0000040608057981 */ /* 0x000162000c1e1900 */
[----:B------:R-:W-:Y:S01]  /*0120*/  UISETP.NE.AND UP0, UPT, UR4, 0x1, UPT ;  /* 0x000000010400788c */ /* 0x000fe2000bf05270 */
[----:B------:R-:W-:Y:S02]  /*0130*/  IMAD.MOV.U32 R4, RZ, RZ, 0x7f800000 ;  /* 0x7f800000ff047424 */ /* 0x000fe400078e00ff */
[----:B------:R-:W-:Y:S02]  /*0140*/  IMAD.MOV.U32 R3, RZ, RZ, RZ ;  /* 0x000000ffff037224 */ /* 0x000fe400078e00ff */
[----:B------:R-:W-:-:S04]  /*0150*/  IMAD.MOV.U32 R7, RZ, RZ, RZ ;  /* 0x000000ffff077224 */ /* 0x000fc800078e00ff */
[----:B0-----:R-:W-:Y:S05]  /*0160*/  BRA.U !UP0, `(.L_x_24) ;  /* 0x00000009081c7547 */ /* 0x001fea000b800000 */
[----:B------:R-:W0:Y:S01]  /*0170*/  LDC.64 R12, c[0x0][0x390] ;  /* 0x0000e400ff0c7b82 */ /* 0x000e220000000a00 */
[----:B------:R-:W-:Y:S01]  /*0180*/  ULOP3.LUT UR4, UR4, 0x7ffffffe, URZ, 0xc0, !UPT ;  /* 0x7ffffffe04047892 */ /* 0x000fe2000f8ec0ff */
[----:B------:R-:W-:Y:S02]  /*0190*/  IMAD.MOV.U32 R4, RZ, RZ, 0x7f800000 ;  /* 0x7f800000ff047424 */ /* 0x000fe400078e00ff */
[----:B------:R-:W-:Y:S02]  /*01a0*/  IMAD.MOV.U32 R2, RZ, RZ, RZ ;  /* 0x000000ffff027224 */ /* 0x000fe400078e00ff */
[----:B------:R-:W-:Y:S02]  /*01b0*/  IMAD.MOV.U32 R0, RZ, RZ, RZ ;  /* 0x000000ffff007224 */ /* 0x000fe400078e00ff */
[----:B------:R-:W-:Y:S02]  /*01c0*/  IMAD.MOV.U32 R7, RZ, RZ, RZ ;  /* 0x000000ffff077224 */ /* 0x000fe400078e00ff */
[----:B------:R-:W-:-:S07]  /*01d0*/  IMAD.U32 R3, RZ, RZ, UR4 ;  /* 0x00000004ff037e24 */ /* 0x000fce000f8e00ff */
.L_x_39:
[----:B0-----:R-:W-:-:S05]  /*01e0*/  IMAD.WIDE.U32 R10, R2, 0x4, R12 ;  /* 0x00000004020a7825 */ /* 0x001fca00078e000c */
[----:B------:R-:W2:Y:S04]  /*01f0*/  LDG.E R9, desc[UR6][R10.64] ;  /* 0x000000060a097981 */ /* 0x000ea8000c1e1900 */
[----:B-----5:R0:W5:Y:S01]  /*0200*/  LDG.E R8, desc[UR6][R10.64+0x4] ;  /* 0x000004060a087981 */ /* 0x020162000c1e1900 */
[----:B------:R-:W-:Y:S01]  /*0210*/  BSSY.RECONVERGENT B0, `(.L_x_25) ;  /* 0x0000007000007945 */ /* 0x000fe20003800200 */
[----:B------:R-:W-:Y:S01]  /*0220*/  MOV R34, 0x280 ;  /* 0x0000028000227802 */ /* 0x000fe20000000f00 */
[----:B--2---:R-:W-:-:S04]  /*0230*/  FADD R36, -R6, R9 ;  /* 0x0000000906247221 */ /* 0x004fc80000000100 */
[----:B------:R-:W1:Y:S02]  /*0240*/  F2F.F64.F32 R30, R36 ;  /* 0x00000024001e7310 */ /* 0x000e640000201800 */
[----:B-1----:R-:W-:-:S10]  /*0250*/  DADD R16, -RZ, |R30| ;  /* 0x00000000ff107229 */ /* 0x002fd4000000051e */
[----:B0-----:R-:W-:-:S07]  /*0260*/  IMAD.MOV.U32 R33, RZ, RZ, R17 ;  /* 0x000000ffff217224 */ /* 0x001fce00078e0011 */
[----:B-----5:R-:W-:Y:S05]  /*0270*/  CALL.REL.NOINC `($_Z23kMeansClusterAssignmentPfPiS_ii$__internal_accurate_pow) ;  /* 0x0000000800fc7944 */ /* 0x020fea0003c00000 */
[----:B------:R-:W-:Y:S05]  /*0280*/  BSYNC.RECONVERGENT B0 ;  /* 0x0000000000007941 */ /* 0x000fea0003800200 */
.L_x_25:
[----:B------:R-:W-:Y:S01]  /*0290*/  FADD R35, -R5, R8 ;  /* 0x0000000805237221 */ /* 0x000fe20000000100 */
[----:B------:R-:W-:Y:S01]  /*02a0*/  DADD R16, R30, 2 ;  /* 0x400000001e107429 */ /* 0x000fe20000000000 */
[C---:B------:R-:W-:Y:S01]  /*02b0*/  FSETP.NEU.AND P1, PT, R36.reuse, RZ, PT ;  /* 0x000000ff2400720b */ /* 0x040fe20003f2d000 */
[----:B------:R-:W-:Y:S01]  /*02c0*/  BSSY.RECONVERGENT B0, `(.L_x_26) ;  /* 0x0000010000007945 */ /* 0x000fe20003800200 */
[----:B------:R-:W0:Y:S01]  /*02d0*/  F2F.F64.F32 R8, R35 ;  /* 0x0000002300087310 */ /* 0x000e220000201800 */
[----:B------:R-:W-:Y:S02]  /*02e0*/  FSETP.NEU.AND P0, PT, R36, 1, PT ;  /* 0x3f8000002400780b */ /* 0x000fe40003f0d000 */
[----:B------:R-:W-:-:S04]  /*02f0*/  FSEL R19, R14, RZ, P1 ;  /* 0x000000ff0e137208 */ /* 0x000fc80000800000 */
[----:B------:R-:W-:-:S04]  /*0300*/  LOP3.LUT R18, R17, 0x7ff00000, RZ, 0xc0, !PT ;  /* 0x7ff0000011127812 */ /* 0x000fc800078ec0ff */
[----:B------:R-:W-:Y:S02]  /*0310*/  ISETP.NE.AND P2, PT, R18, 0x7ff00000, PT ;  /* 0x7ff000001200780c */ /* 0x000fe40003f45270 */
[----:B------:R-:W-:Y:S01]  /*0320*/  FSEL R18, R15, RZ, P1 ;  /* 0x000000ff0f127208 */ /* 0x000fe20000800000 */
[----:B0-----:R-:W-:-:S10]  /*0330*/  DADD R16, -RZ, |R8| ;  /* 0x00000000ff107229 */ /* 0x001fd40000000508 */
[----:B------:R-:W-:Y:S01]  /*0340*/  IMAD.MOV.U32 R33, RZ, RZ, R17 ;  /* 0x000000ffff217224 */ /* 0x000fe200078e0011 */
[----:B------:R-:W-:Y:S06]  /*0350*/  @P2 BRA `(.L_x_27) ;  /* 0x0000000000182947 */ /* 0x000fec0003800000 */
[----:B------:R-:W-:-:S13]  /*0360*/  FSETP.NAN.AND P1, PT, R36, R36, PT ;  /* 0x000000242400720b */ /* 0x000fda0003f28000 */
[----:B------:R-:W-:Y:S01]  /*0370*/  @P1 DADD R18, R30, 2 ;  /* 0x400000001e121429 */ /* 0x000fe20000000000 */
[----:B------:R-:W-:Y:S10]  /*0380*/  @P1 BRA `(.L_x_27) ;  /* 0x00000000000c1947 */ /* 0x000ff40003800000 */
[----:B------:R-:W-:-:S14]  /*0390*/  DSETP.NEU.AND P1, PT, |R30|, +INF , PT ;  /* 0x7ff000001e00742a */ /* 0x000fdc0003f2d200 */
[----:B------:R-:W-:Y:S02]  /*03a0*/  @!P1 IMAD.MOV.U32 R18, RZ, RZ, 0x0 ;  /* 0x00000000ff129424 */ /* 0x000fe400078e00ff */
[----:B------:R-:W-:-:S07]  /*03b0*/  @!P1 IMAD.MOV.U32 R19, RZ, RZ, 0x7ff00000 ;  /* 0x7ff00000ff139424 */ /* 0x000fce00078e00ff */
.L_x_27:
[----:B------:R-:W-:Y:S05]  /*03c0*/  BSYNC.RECONVERGENT B0 ;  /* 0x0000000000007941 */ /* 0x000fea0003800200 */
.L_x_26:
[----:B------:R-:W-:Y:S01]  /*03d0*/  BSSY.RECONVERGENT B0, `(.L_x_28) ;  /* 0x0000005000007945 */ /* 0x000fe20003800200 */
[----:B------:R-:W-:Y:S02]  /*03e0*/  FSEL R30, R18, RZ, P0 ;  /* 0x000000ff121e7208 */ /* 0x000fe40000000000 */
[----:B------:R-:W-:Y:S02]  /*03f0*/  FSEL R31, R19, 1.875, P0 ;  /* 0x3ff00000131f7808 */ /* 0x000fe40000000000 */
[----:B------:R-:W-:-:S07]  /*0400*/  MOV R34, 0x420 ;  /* 0x0000042000227802 */ /* 0x000fce0000000f00 */
[----:B------:R-:W-:Y:S05]  /*0410*/  CALL.REL.NOINC `($_Z23kMeansClusterAssignmentPfPiS_ii$__internal_accurate_pow) ;  /* 0x0000000800947944 */ /* 0x000fea0003c00000 */
[----:B------:R-:W-:Y:S05]  /*0420*/  BSYNC.RECONVERGENT B0 ;  /* 0x0000000000007941 */ /* 0x000fea0003800200 */
.L_x_28:
[----:B------:R0:W5:Y:S04]  /*0430*/  LDG.E R19, desc[UR6][R10.64+0x8] ;  /* 0x000008060a137981 */ /* 0x000168000c1e1900 */
[----:B------:R0:W5:Y:S01]  /*0440*/  LDG.E R36, desc[UR6][R10.64+0xc] ;  /* 0x00000c060a247981 */ /* 0x000162000c1e1900 */
[----:B------:R-:W-:Y:S01]  /*0450*/  DADD R16, R8, 2 ;  /* 0x4000000008107429 */ /* 0x000fe20000000000 */
[C---:B------:R-:W-:Y:S01]  /*0460*/  FSETP.NEU.AND P1, PT, R35.reuse, RZ, PT ;  /* 0x000000ff2300720b */ /* 0x040fe20003f2d000 */
[----:B------:R-:W-:Y:S01]  /*0470*/  BSSY.RECONVERGENT B0, `(.L_x_29) ;  /* 0x000000d000007945 */ /* 0x000fe20003800200 */
[----:B------:R-:W-:-:S07]  /*0480*/  FSETP.NEU.AND P0, PT, R35, 1, PT ;  /* 0x3f8000002300780b */ /* 0x000fce0003f0d000 */
[----:B------:R-:W-:Y:S02]  /*0490*/  LOP3.LUT R16, R17, 0x7ff00000, RZ, 0xc0, !PT ;  /* 0x7ff0000011107812 */ /* 0x000fe400078ec0ff */
[----:B------:R-:W-:Y:S02]  /*04a0*/  FSEL R17, R14, RZ, P1 ;  /* 0x000000ff0e117208 */ /* 0x000fe40000800000 */
[----:B------:R-:W-:Y:S02]  /*04b0*/  ISETP.NE.AND P2, PT, R16, 0x7ff00000, PT ;  /* 0x7ff000001000780c */ /* 0x000fe40003f45270 */
[----:B------:R-:W-:-:S11]  /*04c0*/  FSEL R16, R15, RZ, P1 ;  /* 0x000000ff0f107208 */ /* 0x000fd60000800000 */
[----:B0-----:R-:W-:Y:S05]  /*04d0*/  @P2 BRA `(.L_x_30) ;  /* 0x0000000000182947 */ /* 0x001fea0003800000 */
[----:B------:R-:W-:-:S13]  /*04e0*/  FSETP.NAN.AND P1, PT, R35, R35, PT ;  /* 0x000000232300720b */ /* 0x000fda0003f28000 */
[----:B------:R-:W-:Y:S01]  /*04f0*/  @P1 DADD R16, R8, 2 ;  /* 0x4000000008101429 */ /* 0x000fe20000000000 */
[----:B------:R-:W-:Y:S10]  /*0500*/  @P1 BRA `(.L_x_30) ;  /* 0x00000000000c1947 */ /* 0x000ff40003800000 */
[----:B------:R-:W-:-:S14]  /*0510*/  DSETP.NEU.AND P1, PT, |R8|, +INF , PT ;  /* 0x7ff000000800742a */ /* 0x000fdc0003f2d200 */
[----:B------:R-:W-:Y:S02]  /*0520*/  @!P1 IMAD.MOV.U32 R16, RZ, RZ, 0x0 ;  /* 0x00000000ff109424 */ /* 0x000fe400078e00ff */
[----:B------:R-:W-:-:S07]  /*0530*/  @!P1 IMAD.MOV.U32 R17, RZ, RZ, 0x7ff00000 ;  /* 0x7ff00000ff119424 */ /* 0x000fce00078e00ff */
.L_x_30:
[----:B------:R-:W-:Y:S05]  /*0540*/  BSYNC.RECONVERGENT B0 ;  /* 0x0000000000007941 */ /* 0x000fea0003800200 */
.L_x_29:
[----:B------:R-:W-:Y:S01]  /*0550*/  FSEL R14, R16, RZ, P0 ;  /* 0x000000ff100e7208 */ /* 0x000fe20000000000 */
[----:B-----5:R-:W-:Y:S01]  /*0560*/  FADD R10, -R6, R19 ;  /* 0x00000013060a7221 */ /* 0x020fe20000000100 */
[----:B------:R-:W-:Y:S01]  /*0570*/  FSEL R15, R17, 1.875, P0 ;  /* 0x3ff00000110f7808 */ /* 0x000fe20000000000 */
[----:B------:R-:W-:Y:S01]  /*0580*/  BSSY.RECONVERGENT B0, `(.L_x_31) ;  /* 0x000000b000007945 */ /* 0x000fe20003800200 */
[----:B------:R-:W-:Y:S01]  /*0590*/  MOV R34, 0x630 ;  /* 0x0000063000227802 */ /* 0x000fe20000000f00 */
[----:B------:R-:W0:Y:S03]  /*05a0*/  F2F.F64.F32 R8, R10 ;  /* 0x0000000a00087310 */ /* 0x000e260000201800 */
[----:B------:R-:W-:-:S10]  /*05b0*/  DADD R30, R30, R14 ;  /* 0x000000001e1e7229 */ /* 0x000fd4000000000e */
[----:B------:R-:W1:Y:S01]  /*05c0*/  F2F.F32.F64 R31, R30 ;  /* 0x0000001e001f7310 */ /* 0x000e620000301000 */
[----:B0-----:R-:W-:-:S10]  /*05d0*/  DADD R16, -RZ, |R8| ;  /* 0x00000000ff107229 */ /* 0x001fd40000000508 */
[----:B------:R-:W-:Y:S01]  /*05e0*/  IMAD.MOV.U32 R33, RZ, RZ, R17 ;  /* 0x000000ffff217224 */ /* 0x000fe200078e0011 */
[----:B-1----:R-:W-:-:S04]  /*05f0*/  FSETP.GT.AND P0, PT, R4, R31, PT ;  /* 0x0000001f0400720b */ /* 0x002fc80003f04000 */
[----:B------:R-:W-:Y:S02]  /*0600*/  FSEL R4, R31, R4, P0 ;  /* 0x000000041f047208 */ /* 0x000fe40000000000 */
[----:B------:R-:W-:-:S07]  /*0610*/  SEL R7, R0, R7, P0 ;  /* 0x0000000700077207 */ /* 0x000fce0000000000 */
[----:B------:R-:W-:Y:S05]  /*0620*/  CALL.REL.NOINC `($_Z23kMeansClusterAssignmentPfPiS_ii$__internal_accurate_pow) ;  /* 0x0000000800107944 */ /* 0x000fea0003c00000 */
[----:B------:R-:W-:Y:S05]  /*0630*/  BSYNC.RECONVERGENT B0 ;  /* 0x0000000000007941 */ /* 0x000fea0003800200 */
.L_x_31:
[----:B------:R-:W-:Y:S01]  /*0640*/  DADD R16, R8, 2 ;  /* 0x4000000008107429 */ /* 0x000fe20000000000 */
[----:B------:R-:W-:Y:S01]  /*0650*/  FSETP.NEU.AND P0, PT, R10, RZ, PT ;  /* 0x000000ff0a00720b */ /* 0x000fe20003f0d000 */
[----:B------:R-:W-:Y:S08]  /*0660*/  BSSY.RECONVERGENT B0, `(.L_x_32) ;  /* 0x000000e000007945 */ /* 0x000ff00003800200 */
[----:B------:R-:W-:-:S02]  /*0670*/  LOP3.LUT R16, R17, 0x7ff00000, RZ, 0xc0, !PT ;  /* 0x7ff0000011107812 */ /* 0x000fc400078ec0ff */
[----:B------:R-:W-:Y:S02]  /*0680*/  FSEL R17, R14, RZ, P0 ;  /* 0x000000ff0e117208 */ /* 0x000fe40000000000 */
[----:B------:R-:W-:Y:S02]  /*0690*/  ISETP.NE.AND P1, PT, R16, 0x7ff00000, PT ;  /* 0x7ff000001000780c */ /* 0x000fe40003f25270 */
[----:B------:R-:W-:-:S11]  /*06a0*/  FSEL R16, R15, RZ, P0 ;  /* 0x000000ff0f107208 */ /* 0x000fd60000000000 */
[----:B------:R-:W-:Y:S05]  /*06b0*/  @P1 BRA `(.L_x_33) ;  /* 0x0000000000201947 */ /* 0x000fea0003800000 */
[----:B------:R-:W-:-:S13]  /*06c0*/  FSETP.NAN.AND P0, PT, R10, R10, PT ;  /* 0x0000000a0a00720b */ /* 0x000fda0003f08000 */
[----:B------:R-:W-:Y:S05]  /*06d0*/  @P0 BRA `(.L_x_34) ;  /* 0x0000000000140947 */ /* 0x000fea0003800000 */
[----:B------:R-:W-:-:S14]  /*06e0*/  DSETP.NEU.AND P0, PT, |R8|, +INF , PT ;  /* 0x7ff000000800742a */ /* 0x000fdc0003f0d200 */
[----:B------:R-:W-:Y:S05]  /*06f0*/  @P0 BRA `(.L_x_33) ;  /* 0x0000000000100947 */ /* 0x000fea0003800000 */
[----:B------:R-:W-:Y:S02]  /*0700*/  IMAD.MOV.U32 R16, RZ, RZ, 0x0 ;  /* 0x00000000ff107424 */ /* 0x000fe400078e00ff */
[----:B------:R-:W-:Y:S01]  /*0710*/  IMAD.MOV.U32 R17, RZ, RZ, 0x7ff00000 ;  /* 0x7ff00000ff117424 */ /* 0x000fe200078e00ff */
[----:B------:R-:W-:Y:S06]  /*0720*/  BRA `(.L_x_33) ;  /* 0x0000000000047947 */ /* 0x000fec0003800000 */
.L_x_34:
[----:B------:R-:W-:-:S11]  /*0730*/  DADD R16, R8, 2 ;  /* 0x4000000008107429 */ /* 0x000fd60000000000 */
.L_x_33:
[----:B------:R-:W-:Y:S05]  /*0740*/  BSYNC.RECONVERGENT B0 ;  /* 0x0000000000007941 */ /* 0x000fea0003800200 */
.L_x_32:
[----:B------:R-:W-:Y:S01]  /*0750*/  FADD R36, -R5, R36 ;  /* 0x0000002405247221 */ /* 0x000fe20000000100 */
[----:B------:R-:W-:Y:S01]  /*0760*/  FSETP.NEU.AND P0, PT, R10, 1, PT ;  /* 0x3f8000000a00780b */ /* 0x000fe20003f0d000 */
[----:B------:R-:W-:Y:S01]  /*0770*/  BSSY.RECONVERGENT B0, `(.L_x_35) ;  /* 0x0000009000007945 */ /* 0x000fe20003800200 */
[----:B------:R-:W-:Y:S01]  /*0780*/  MOV R34, 0x800 ;  /* 0x0000080000227802 */ /* 0x000fe20000000f00 */
[----:B------:R-:W0:Y:S01]  /*0790*/  F2F.F64.F32 R8, R36 ;  /* 0x0000002400087310 */ /* 0x000e220000201800 */
[----:B------:R-:W-:Y:S02]  /*07a0*/  FSEL R10, R16, RZ, P0 ;  /* 0x000000ff100a7208 */ /* 0x000fe40000000000 */
[----:B------:R-:W-:Y:S01]  /*07b0*/  FSEL R11, R17, 1.875, P0 ;  /* 0x3ff00000110b7808 */ /* 0x000fe20000000000 */
[----:B0-----:R-:W-:-:S10]  /*07c0*/  DADD R14, -RZ, |R8| ;  /* 0x00000000ff0e7229 */ /* 0x001fd40000000508 */
[----:B------:R-:W-:Y:S02]  /*07d0*/  IMAD.MOV.U32 R16, RZ, RZ, R14 ;  /* 0x000000ffff107224 */ /* 0x000fe400078e000e */
[----:B------:R-:W-:-:S07]  /*07e0*/  IMAD.MOV.U32 R33, RZ, RZ, R15 ;  /* 0x000000ffff217224 */ /* 0x000fce00078e000f */
[----:B------:R-:W-:Y:S05]  /*07f0*/  CALL.REL.NOINC `($_Z23kMeansClusterAssignmentPfPiS_ii$__internal_accurate_pow) ;  /* 0x00000004009c7944 */ /* 0x000fea0003c00000 */
[----:B------:R-:W-:Y:S05]  /*0800*/  BSYNC.RECONVERGENT B0 ;  /* 0x0000000000007941 */ /* 0x000fea0003800200 */
.L_x_35:
        /* <DEDUP_REMOVED lines=15> */
.L_x_38:
[----:B------:R-:W-:-:S11]  /*0900*/  DADD R16, R8, 2 ;  /* 0x4000000008107429 */ /* 0x000fd60000000000 */
.L_x_37:
[----:B------:R-:W-:Y:S05]  /*0910*/  BSYNC.RECONVERGENT B0 ;  /* 0x0000000000007941 */ /* 0x000fea0003800200 */
.L_x_36:
[----:B------:R-:W-:Y:S01]  /*0920*/  FSETP.NEU.AND P0, PT, R36, 1, PT ;  /* 0x3f8000002400780b */ /* 0x000fe20003f0d000 */
[----:B------:R-:W-:-:S03]  /*0930*/  VIADD R2, R2, 0x4 ;  /* 0x0000000402027836 */ /* 0x000fc60000000000 */
[----:B------:R-:W-:Y:S02]  /*0940*/  FSEL R8, R16, RZ, P0 ;  /* 0x000000ff10087208 */ /* 0x000fe40000000000 */
[----:B------:R-:W-:-:S06]  /*0950*/  FSEL R9, R17, 1.875, P0 ;  /* 0x3ff0000011097808 */ /* 0x000fcc0000000000 */
[----:B------:R-:W-:-:S10]  /*0960*/  DADD R10, R10, R8 ;  /* 0x000000000a0a7229 */ /* 0x000fd40000000008 */
[----:B------:R-:W0:Y:S02]  /*0970*/  F2F.F32.F64 R11, R10 ;  /* 0x0000000a000b7310 */ /* 0x000e240000301000 */
[----:B0-----:R-:W-:-:S04]  /*0980*/  FSETP.GT.AND P0, PT, R4, R11, PT ;  /* 0x0000000b0400720b */ /* 0x001fc80003f04000 */
[----:B------:R-:W-:-:S09]  /*0990*/  FSEL R4, R11, R4, P0 ;  /* 0x000000040b047208 */ /* 0x000fd20000000000 */
[C---:B------:R-:W-:Y:S02]  /*09a0*/  @P0 VIADD R7, R0.reuse, 0x1 ;  /* 0x0000000100070836 */ /* 0x040fe40000000000 */
[----:B------:R-:W-:-:S05]  /*09b0*/  VIADD R0, R0, 0x2 ;  /* 0x0000000200007836 */ /* 0x000fca0000000000 */
[----:B------:R-:W-:-:S13]  /*09c0*/  ISETP.NE.AND P1, PT, R0, R3, PT ;  /* 0x000000030000720c */ /* 0x000fda0003f25270 */
[----:B------:R-:W-:Y:S05]  /*09d0*/  @P1 BRA `(.L_x_39) ;  /* 0xfffffff800001947 */ /* 0x000fea000383ffff */
.L_x_24:
[----:B------:R-:W0:Y:S02]  /*09e0*/  LDCU UR4, c[0x0][0x398] ;  /* 0x00007300ff0477ac */ /* 0x000e240008000800 */
[----:B0-----:R-:W-:-:S04]  /*09f0*/  ULOP3.LUT UR4, UR4, 0x1, URZ, 0xc0, !UPT ;  /* 0x0000000104047892 */ /* 0x001fc8000f8ec0ff */
[----:B------:R-:W-:-:S09]  /*0a00*/  UISETP.NE.U32.AND UP0, UPT, UR4, 0x1, UPT ;  /* 0x000000010400788c */ /* 0x000fd2000bf05070 */
[----:B------:R-:W-:Y:S05]  /*0a10*/  BRA.U UP0, `(.L_x_23) ;  /* 0x0000000500047547 */ /* 0x000fea000b800000 */
[----:B------:R-:W0:Y:S01]  /*0a20*/  LDC.64 R10, c[0x0][0x390] ;  /* 0x0000e400ff0a7b82 */ /* 0x000e220000000a00 */
[----:B------:R-:W-:-:S04]  /*0a30*/  IMAD.SHL.U32 R9, R3, 0x2, RZ ;  /* 0x0000000203097824 */ /* 0x000fc800078e00ff */
[----:B0-----:R-:W-:-:S05]  /*0a40*/  IMAD.WIDE.U32 R10, R9, 0x4, R10 ;  /* 0x00000004090a7825 */ /* 0x001fca00078e000a */
[----:B------:R-:W2:Y:S04]  /*0a50*/  LDG.E R9, desc[UR6][R10.64] ;  /* 0x000000060a097981 */ /* 0x000ea8000c1e1900 */
[----:B------:R0:W5:Y:S01]  /*0a60*/  LDG.E R0, desc[UR6][R10.64+0x4] ;  /* 0x000004060a007981 */ /* 0x000162000c1e1900 */
[----:B------:R-:W-:Y:S01]  /*0a70*/  BSSY.RECONVERGENT B0, `(.L_x_40) ;  /* 0x0000007000007945 */ /* 0x000fe20003800200 */
[----:B------:R-:W-:Y:S01]  /*0a80*/  MOV R34, 0xae0 ;  /* 0x00000ae000227802 */ /* 0x000fe20000000f00 */
[----:B--2--5:R-:W-:-:S04]  /*0a90*/  FADD R6, -R6, R9 ;  /* 0x0000000906067221 */ /* 0x024fc80000000100 */
[----:B------:R-:W1:Y:S02]  /*0aa0*/  F2F.F64.F32 R8, R6 ;  /* 0x0000000600087310 */ /* 0x000e640000201800 */
[----:B-1----:R-:W-:-:S10]  /*0ab0*/  DADD R16, -RZ, |R8| ;  /* 0x00000000ff107229 */ /* 0x002fd40000000508 */
[----:B0-----:R-:W-:-:S07]  /*0ac0*/  IMAD.MOV.U32 R33, RZ, RZ, R17 ;  /* 0x000000ffff217224 */ /* 0x001fce00078e0011 */
[----:B------:R-:W-:Y:S05]  /*0ad0*/  CALL.REL.NOINC `($_Z23kMeansClusterAssignmentPfPiS_ii$__internal_accurate_pow) ;  /* 0x0000000000e47944 */ /* 0x000fea0003c00000 */
[----:B------:R-:W-:Y:S05]  /*0ae0*/  BSYNC.RECONVERGENT B0 ;  /* 0x0000000000007941 */ /* 0x000fea0003800200 */
.L_x_40:
        /* <DEDUP_REMOVED lines=15> */
.L_x_43:
[----:B------:R-:W-:-:S11]  /*0be0*/  DADD R10, R8, 2 ;  /* 0x40000000080a7429 */ /* 0x000fd60000000000 */
.L_x_42:
[----:B------:R-:W-:Y:S05]  /*0bf0*/  BSYNC.RECONVERGENT B0 ;  /* 0x0000000000007941 */ /* 0x000fea0003800200 */
.L_x_41:
        /* <DEDUP_REMOVED lines=8> */
[----:B------:R-:W-:-:S07]  /*0c80*/  IMAD.MOV.U32 R33, RZ, RZ, R17 ;  /* 0x000000ffff217224 */ /* 0x000fce00078e0011 */
[----:B------:R-:W-:Y:S05]  /*0c90*/  CALL.REL.NOINC `($_Z23kMeansClusterAssignmentPfPiS_ii$__internal_accurate_pow) ;  /* 0x0000000000747944 */ /* 0x000fea0003c00000 */
[----:B------:R-:W-:Y:S05]  /*0ca0*/  BSYNC.RECONVERGENT B0 ;  /* 0x0000000000007941 */ /* 0x000fea0003800200 */
.L_x_44:
        /* <DEDUP_REMOVED lines=15> */
.L_x_47:
[----:B------:R-:W-:-:S11]  /*0da0*/  DADD R12, R8, 2 ;  /* 0x40000000080c7429 */ /* 0x000fd60000000000 */
.L_x_46:
[----:B------:R-:W-:Y:S05]  /*0db0*/  BSYNC.RECONVERGENT B0 ;  /* 0x0000000000007941 */ /* 0x000fea0003800200 */
.L_x_45:
[----:B------:R-:W-:-:S04]  /*0dc0*/  FSETP.NEU.AND P0, PT, R0, 1, PT ;  /* 0x3f8000000000780b */ /* 0x000fc80003f0d000 */
[----:B------:R-:W-:Y:S02]  /*0dd0*/  FSEL R8, R12, RZ, P0 ;  /* 0x000000ff0c087208 */ /* 0x000fe40000000000 */
[----:B------:R-:W-:-:S06]  /*0de0*/  FSEL R9, R13, 1.875, P0 ;  /* 0x3ff000000d097808 */ /* 0x000fcc0000000000 */
[----:B------:R-:W-:-:S10]  /*0df0*/  DADD R10, R10, R8 ;  /* 0x000000000a0a7229 */ /* 0x000fd40000000008 */
[----:B------:R-:W0:Y:S02]  /*0e00*/  F2F.F32.F64 R11, R10 ;  /* 0x0000000a000b7310 */ /* 0x000e240000301000 */
[----:B0-----:R-:W-:-:S04]  /*0e10*/  FSETP.GT.AND P0, PT, R4, R11, PT ;  /* 0x0000000b0400720b */ /* 0x001fc80003f04000 */
[----:B------:R-:W-:-:S09]  /*0e20*/  SEL R7, R3, R7, P0 ;  /* 0x0000000703077207 */ /* 0x000fd20000000000 */
.L_x_23:
[----:B------:R-:W0:Y:S02]  /*0e30*/  LDC.64 R2, c[0x0][0x388] ;  /* 0x0000e200ff027b82 */ /* 0x000e240000000a00 */
[----:B0-----:R-:W-:-:S05]  /*0e40*/  IMAD.WIDE R32, R32, 0x4, R2 ;  /* 0x0000000420207825 */ /* 0x001fca00078e0202 */
[----:B------:R-:W-:Y:S01]  /*0e50*/  STG.E desc[UR6][R32.64], R7 ;  /* 0x0000000720007986 */ /* 0x000fe2000c101906 */
[----:B------:R-:W-:Y:S05]  /*0e60*/  EXIT ;  /* 0x000000000000794d */ /* 0x000fea0003800000 */
        .type           $_Z23kMeansClusterAssignmentPfPiS_ii$__internal_accurate_pow,@function
        .size           $_Z23kMeansClusterAssignmentPfPiS_ii$__internal_accurate_pow,(.L_x_51 - $_Z23kMeansClusterAssignmentPfPiS_ii$__internal_accurate_pow)
$_Z23kMeansClusterAssignmentPfPiS_ii$__internal_accurate_pow:
[----:B------:R-:W-:Y:S01]  /*0e70*/  ISETP.GT.U32.AND P0, PT, R33, 0xfffff, PT ;  /* 0x000fffff2100780c */ /* 0x000fe20003f04070 */
[--C-:B------:R-:W-:Y:S01]  /*0e80*/  IMAD.MOV.U32 R17, RZ, RZ, R33.reuse ;  /* 0x000000ffff117224 */ /* 0x100fe200078e0021 */
[----:B------:R-:W-:Y:S01]  /*0e90*/  UMOV UR4, 0x7d2cafe2 ;  /* 0x7d2cafe200047882 */ /* 0x000fe20000000000 */
[----:B------:R-:W-:Y:S01]  /*0ea0*/  IMAD.MOV.U32 R20, RZ, RZ, 0x41ad3b5a ;  /* 0x41ad3b5aff147424 */ /* 0x000fe200078e00ff */
[----:B------:R-:W-:Y:S01]  /*0eb0*/  UMOV UR5, 0x3eb0f5ff ;  /* 0x3eb0f5ff00057882 */ /* 0x000fe20000000000 */
[----:B------:R-:W-:Y:S01]  /*0ec0*/  IMAD.MOV.U32 R21, RZ, RZ, 0x3ed0f5d2 ;  /* 0x3ed0f5d2ff157424 */ /* 0x000fe200078e00ff */
[----:B------:R-:W-:Y:S01]  /*0ed0*/  SHF.R.U32.HI R33, RZ, 0x14, R33 ;  /* 0x00000014ff217819 */ /* 0x000fe20000011621 */
[----:B------:R-:W-:Y:S01]  /*0ee0*/  UMOV UR8, 0x3b39803f ;  /* 0x3b39803f00087882 */ /* 0x000fe20000000000 */
[----:B------:R-:W-:-:S05]  /*0ef0*/  UMOV UR9, 0x3c7abc9e ;  /* 0x3c7abc9e00097882 */ /* 0x000fca0000000000 */
[----:B------:R-:W-:-:S10]  /*0f00*/  @!P0 DMUL R14, R16, 1.80143985094819840000e+16 ;  /* 0x43500000100e8828 */ /* 0x000fd40000000000 */
[----:B------:R-:W-:Y:S01]  /*0f10*/  @!P0 IMAD.MOV.U32 R17, RZ, RZ, R15 ;  /* 0x000000ffff118224 */ /* 0x000fe200078e000f */
[----:B------:R-:W-:Y:S01]  /*0f20*/  @!P0 LEA.HI R33, R15, 0xffffffca, RZ, 0xc ;  /* 0xffffffca0f218811 */ /* 0x000fe200078f60ff */
[----:B------:R-:W-:-:S03]  /*0f30*/  @!P0 IMAD.MOV.U32 R16, RZ, RZ, R14 ;  /* 0x000000ffff108224 */ /* 0x000fc600078e000e */
[----:B------:R-:W-:Y:S01]  /*0f40*/  LOP3.LUT R17, R17, 0x800fffff, RZ, 0xc0, !PT ;  /* 0x800fffff11117812 */ /* 0x000fe200078ec0ff */
[----:B------:R-:W-:Y:S02]  /*0f50*/  IMAD.MOV.U32 R18, RZ, RZ, R16 ;  /* 0x000000ffff127224 */ /* 0x000fe400078e0010 */
[----:B------:R-:W-:Y:S01]  /*0f60*/  IMAD.MOV.U32 R16, RZ, RZ, RZ ;  /* 0x000000ffff107224 */ /* 0x000fe200078e00ff */
[----:B------:R-:W-:-:S04]  /*0f70*/  LOP3.LUT R17, R17, 0x3ff00000, RZ, 0xfc, !PT ;  /* 0x3ff0000011117812 */ /* 0x000fc800078efcff */
[----:B------:R-:W-:Y:S01]  /*0f80*/  ISETP.GE.U32.AND P1, PT, R17, 0x3ff6a09f, PT ;  /* 0x3ff6a09f1100780c */ /* 0x000fe20003f26070 */
[----:B------:R-:W-:-:S12]  /*0f90*/  IMAD.MOV.U32 R19, RZ, RZ, R17 ;  /* 0x000000ffff137224 */ /* 0x000fd800078e0011 */
[----:B------:R-:W-:-:S04]  /*0fa0*/  @P1 VIADD R14, R19, 0xfff00000 ;  /* 0xfff00000130e1836 */ /* 0x000fc80000000000 */
[----:B------:R-:W-:-:S06]  /*0fb0*/  @P1 IMAD.MOV.U32 R19, RZ, RZ, R14 ;  /* 0x000000ffff131224 */ /* 0x000fcc00078e000e */
[C---:B------:R-:W-:Y:S02]  /*0fc0*/  DADD R24, R18.reuse, 1 ;  /* 0x3ff0000012187429 */ /* 0x040fe40000000000 */
[----:B------:R-:W-:-:S04]  /*0fd0*/  DADD R18, R18, -1 ;  /* 0xbff0000012127429 */ /* 0x000fc80000000000 */
[----:B------:R-:W0:Y:S02]  /*0fe0*/  MUFU.RCP64H R17, R25 ;  /* 0x0000001900117308 */ /* 0x000e240000001800 */
[----:B0-----:R-:W-:-:S08]  /*0ff0*/  DFMA R22, -R24, R16, 1 ;  /* 0x3ff000001816742b */ /* 0x001fd00000000110 */
[----:B------:R-:W-:-:S08]  /*1000*/  DFMA R22, R22, R22, R22 ;  /* 0x000000161616722b */ /* 0x000fd00000000016 */
[----:B------:R-:W-:-:S08]  /*1010*/  DFMA R22, R16, R22, R16 ;  /* 0x000000161016722b */ /* 0x000fd00000000010 */
[----:B------:R-:W-:-:S08]  /*1020*/  DMUL R16, R18, R22 ;  /* 0x0000001612107228 */ /* 0x000fd00000000000 */
[----:B------:R-:W-:-:S08]  /*1030*/  DFMA R16, R18, R22, R16 ;  /* 0x000000161210722b */ /* 0x000fd00000000010 */
[----:B------:R-:W-:-:S08]  /*1040*/  DMUL R28, R16, R16 ;  /* 0x00000010101c7228 */ /* 0x000fd00000000000 */
[----:B------:R-:W-:Y:S01]  /*1050*/  DFMA R20, R28, UR4, R20 ;  /* 0x000000041c147c2b */ /* 0x000fe20008000014 */
[----:B------:R-:W-:Y:S01]  /*1060*/  UMOV UR4, 0x75488a3f ;  /* 0x75488a3f00047882 */ /* 0x000fe20000000000 */
[----:B------:R-:W-:-:S06]  /*1070*/  UMOV UR5, 0x3ef3b20a ;  /* 0x3ef3b20a00057882 */ /* 0x000fcc0000000000 */
[----:B------:R-:W-:Y:S01]  /*1080*/  DFMA R26, R28, R20, UR4 ;  /* 0x000000041c1a7e2b */ /* 0x000fe20008000014 */
[----:B------:R-:W-:Y:S01]  /*1090*/  UMOV UR4, 0xe4faecd5 ;  /* 0xe4faecd500047882 */ /* 0x000fe20000000000 */
[----:B------:R-:W-:Y:S01]  /*10a0*/  UMOV UR5, 0x3f1745cd ;  /* 0x3f1745cd00057882 */ /* 0x000fe20000000000 */
[----:B------:R-:W-:-:S05]  /*10b0*/  DADD R20, R18, -R16 ;  /* 0x0000000012147229 */ /* 0x000fca0000000810 */
[----:B------:R-:W-:Y:S01]  /*10c0*/  DFMA R26, R28, R26, UR4 ;  /* 0x000000041c1a7e2b */ /* 0x000fe2000800001a */
[----:B------:R-:W-:Y:S01]  /*10d0*/  UMOV UR4, 0x258a578b ;  /* 0x258a578b00047882 */ /* 0x000fe20000000000 */
[----:B------:R-:W-:Y:S01]  /*10e0*/  UMOV UR5, 0x3f3c71c7 ;  /* 0x3f3c71c700057882 */ /* 0x000fe20000000000 */
[----:B------:R-:W-:-:S05]  /*10f0*/  DADD R20, R20, R20 ;  /* 0x0000000014147229 */ /* 0x000fca0000000014 */
[----:B------:R-:W-:Y:S01]  /*1100*/  DFMA R26, R28, R26, UR4 ;  /* 0x000000041c1a7e2b */ /* 0x000fe2000800001a */
[----:B------:R-:W-:Y:S01]  /*1110*/  UMOV UR4, 0x9242b910 ;  /* 0x9242b91000047882 */ /* 0x000fe20000000000 */
[----:B------:R-:W-:Y:S01]  /*1120*/  UMOV UR5, 0x3f624924 ;  /* 0x3f62492400057882 */ /* 0x000fe20000000000 */
[----:B------:R-:W-:-:S05]  /*1130*/  DFMA R20, R18, -R16, R20 ;  /* 0x800000101214722b */ /* 0x000fca0000000014 */
[----:B------:R-:W-:Y:S01]  /*1140*/  DFMA R26, R28, R26, UR4 ;  /* 0x000000041c1a7e2b */ /* 0x000fe2000800001a */
[----:B------:R-:W-:Y:S01]  /*1150*/  UMOV UR4, 0x99999dfb ;  /* 0x99999dfb00047882 */ /* 0x000fe20000000000 */
[----:B------:R-:W-:Y:S01]  /*1160*/  UMOV UR5, 0x3f899999 ;  /* 0x3f89999900057882 */ /* 0x000fe20000000000 */
[----:B------:R-:W-:Y:S02]  /*1170*/  DMUL R20, R22, R20 ;  /* 0x0000001416147228 */ /* 0x000fe40000000000 */
[----:B------:R-:W-:-:S03]  /*1180*/  DMUL R22, R16, R16 ;  /* 0x0000001010167228 */ /* 0x000fc60000000000 */
[----:B------:R-:W-:Y:S01]  /*1190*/  DFMA R26, R28, R26, UR4 ;  /* 0x000000041c1a7e2b */ /* 0x000fe2000800001a */
[----:B------:R-:W-:Y:S01]  /*11a0*/  UMOV UR4, 0x55555555 ;  /* 0x5555555500047882 */ /* 0x000fe20000000000 */
[----:B------:R-:W-:-:S03]  /*11b0*/  UMOV UR5, 0x3fb55555 ;  /* 0x3fb5555500057882 */ /* 0x000fc60000000000 */
[----:B------:R-:W-:-:S03]  /*11c0*/  DMUL R14, R16, R22 ;  /* 0x00000016100e7228 */ /* 0x000fc60000000000 */
[----:B------:R-:W-:-:S08]  /*11d0*/  DFMA R18, R28, R26, UR4 ;  /* 0x000000041c127e2b */ /* 0x000fd0000800001a */
[----:B------:R-:W-:Y:S01]  /*11e0*/  DADD R24, -R18, UR4 ;  /* 0x0000000412187e29 */ /* 0x000fe20008000100 */
[----:B------:R-:W-:Y:S01]  /*11f0*/  UMOV UR4, 0xb9e7b0 ;  /* 0x00b9e7b000047882 */ /* 0x000fe20000000000 */
[----:B------:R-:W-:-:S06]  /*1200*/  UMOV UR5, 0x3c46a4cb ;  /* 0x3c46a4cb00057882 */ /* 0x000fcc0000000000 */
[----:B------:R-:W-:Y:S02]  /*1210*/  DFMA R24, R28, R26, R24 ;  /* 0x0000001a1c18722b */ /* 0x000fe40000000018 */
[----:B------:R-:W-:Y:S01]  /*1220*/  DFMA R26, R16, R16, -R22 ;  /* 0x00000010101a722b */ /* 0x000fe20000000816 */
[----:B------:R-:W-:Y:S02]  /*1230*/  VIADD R29, R21, 0x100000 ;  /* 0x00100000151d7836 */ /* 0x000fe40000000000 */
[----:B------:R-:W-:-:S06]  /*1240*/  IMAD.MOV.U32 R28, RZ, RZ, R20 ;  /* 0x000000ffff1c7224 */ /* 0x000fcc00078e0014 */
[----:B------:R-:W-:Y:S02]  /*1250*/  DFMA R26, R16, R28, R26 ;  /* 0x0000001c101a722b */ /* 0x000fe4000000001a */
[----:B------:R-:W-:Y:S01]  /*1260*/  DADD R28, R24, -UR4 ;  /* 0x80000004181c7e29 */ /* 0x000fe20008000000 */
[----:B------:R-:W-:Y:S01]  /*1270*/  UMOV UR4, 0x80000000 ;  /* 0x8000000000047882 */ /* 0x000fe20000000000 */
[----:B------:R-:W-:Y:S01]  /*1280*/  DFMA R24, R16, R22, -R14 ;  /* 0x000000161018722b */ /* 0x000fe2000000080e */
[----:B------:R-:W-:-:S07]  /*1290*/  UMOV UR5, 0x43300000 ;  /* 0x4330000000057882 */ /* 0x000fce0000000000 */
[----:B------:R-:W-:Y:S02]  /*12a0*/  DFMA R24, R20, R22, R24 ;  /* 0x000000161418722b */ /* 0x000fe40000000018 */
[----:B------:R-:W-:-:S06]  /*12b0*/  DADD R22, R18, R28 ;  /* 0x0000000012167229 */ /* 0x000fcc000000001c */
[----:B------:R-:W-:Y:S02]  /*12c0*/  DFMA R24, R16, R26, R24 ;  /* 0x0000001a1018722b */ /* 0x000fe40000000018 */
[----:B------:R-:W-:Y:S02]  /*12d0*/  DADD R26, R18, -R22 ;  /* 0x00000000121a7229 */ /* 0x000fe40000000816 */
[----:B------:R-:W-:-:S06]  /*12e0*/  DMUL R18, R22, R14 ;  /* 0x0000000e16127228 */ /* 0x000fcc0000000000 */
[----:B------:R-:W-:Y:S02]  /*12f0*/  DADD R28, R28, R26 ;  /* 0x000000001c1c7229 */ /* 0x000fe4000000001a */
[----:B------:R-:W-:-:S08]  /*1300*/  DFMA R26, R22, R14, -R18 ;  /* 0x0000000e161a722b */ /* 0x000fd00000000812 */
[----:B------:R-:W-:-:S08]  /*1310*/  DFMA R24, R22, R24, R26 ;  /* 0x000000181618722b */ /* 0x000fd0000000001a */
[----:B------:R-:W-:-:S08]  /*1320*/  DFMA R28, R28, R14, R24 ;  /* 0x0000000e1c1c722b */ /* 0x000fd00000000018 */
[----:B------:R-:W-:-:S08]  /*1330*/  DADD R14, R18, R28 ;  /* 0x00000000120e7229 */ /* 0x000fd0000000001c */
[--C-:B------:R-:W-:Y:S02]  /*1340*/  DADD R22, R16, R14.reuse ;  /* 0x0000000010167229 */ /* 0x100fe4000000000e */
[----:B------:R-:W-:-:S06]  /*1350*/  DADD R18, R18, -R14 ;  /* 0x0000000012127229 */ /* 0x000fcc000000080e */
[----:B------:R-:W-:Y:S02]  /*1360*/  DADD R16, R16, -R22 ;  /* 0x0000000010107229 */ /* 0x000fe40000000816 */
[----:B------:R-:W-:-:S06]  /*1370*/  DADD R18, R28, R18 ;  /* 0x000000001c127229 */ /* 0x000fcc0000000012 */
[----:B------:R-:W-:Y:S01]  /*1380*/  DADD R16, R14, R16 ;  /* 0x000000000e107229 */ /* 0x000fe20000000010 */
[C---:B------:R-:W-:Y:S02]  /*1390*/  VIADD R14, R33.reuse, 0xfffffc01 ;  /* 0xfffffc01210e7836 */ /* 0x040fe40000000000 */
[----:B------:R-:W-:Y:S02]  /*13a0*/  @P1 VIADD R14, R33, 0xfffffc02 ;  /* 0xfffffc02210e1836 */ /* 0x000fe40000000000 */
[----:B------:R-:W-:-:S03]  /*13b0*/  IMAD.MOV.U32 R15, RZ, RZ, 0x43300000 ;  /* 0x43300000ff0f7424 */ /* 0x000fc600078e00ff */
[----:B------:R-:W-:Y:S01]  /*13c0*/  DADD R18, R18, R16 ;  /* 0x0000000012127229 */ /* 0x000fe20000000010 */
[----:B------:R-:W-:-:S06]  /*13d0*/  LOP3.LUT R14, R14, 0x80000000, RZ, 0x3c, !PT ;  /* 0x800000000e0e7812 */ /* 0x000fcc00078e3cff */
[----:B------:R-:W-:Y:S01]  /*13e0*/  DADD R16, R14, -UR4 ;  /* 0x800000040e107e29 */ /* 0x000fe20008000000 */
[----:B------:R-:W-:Y:S01]  /*13f0*/  UMOV UR4, 0xfefa39ef ;  /* 0xfefa39ef00047882 */ /* 0x000fe20000000000 */
[----:B------:R-:W-:Y:S01]  /*1400*/  DADD R20, R20, R18 ;  /* 0x0000000014147229 */ /* 0x000fe20000000012 */
[----:B------:R-:W-:-:S07]  /*1410*/  UMOV UR5, 0x3fe62e42 ;  /* 0x3fe62e4200057882 */ /* 0x000fce0000000000 */
[----:B------:R-:W-:-:S08]  /*1420*/  DADD R18, R22, R20 ;  /* 0x0000000016127229 */ /* 0x000fd00000000014 */
[--C-:B------:R-:W-:Y:S02]  /*1430*/  DFMA R14, R16, UR4, R18.reuse ;  /* 0x00000004100e7c2b */ /* 0x100fe40008000012 */
[----:B------:R-:W-:-:S06]  /*1440*/  DADD R24, R22, -R18 ;  /* 0x0000000016187229 */ /* 0x000fcc0000000812 */
[----:B------:R-:W-:Y:S02]  /*1450*/  DFMA R22, R16, -UR4, R14 ;  /* 0x8000000410167c2b */ /* 0x000fe4000800000e */
[----:B------:R-:W-:-:S06]  /*1460*/  DADD R24, R20, R24 ;  /* 0x0000000014187229 */ /* 0x000fcc0000000018 */
[----:B------:R-:W-:-:S08]  /*1470*/  DADD R22, -R18, R22 ;  /* 0x0000000012167229 */ /* 0x000fd00000000116 */
[----:B------:R-:W-:Y:S01]  /*1480*/  DADD R18, R24, -R22 ;  /* 0x0000000018127229 */ /* 0x000fe20000000816 */
[----:B------:R-:W-:Y:S02]  /*1490*/  IMAD.MOV.U32 R22, RZ, RZ, 0x652b82fe ;  /* 0x652b82feff167424 */ /* 0x000fe400078e00ff */
[----:B------:R-:W-:-:S05]  /*14a0*/  IMAD.MOV.U32 R23, RZ, RZ, 0x3ff71547 ;  /* 0x3ff71547ff177424 */ /* 0x000fca00078e00ff */
[----:B------:R-:W-:-:S08]  /*14b0*/  DFMA R18, R16, UR8, R18 ;  /* 0x0000000810127c2b */ /* 0x000fd00008000012 */
[----:B------:R-:W-:-:S08]  /*14c0*/  DADD R16, R14, R18 ;  /* 0x000000000e107229 */ /* 0x000fd00000000012 */
[----:B------:R-:W-:Y:S02]  /*14d0*/  DADD R20, R14, -R16 ;  /* 0x000000000e147229 */ /* 0x000fe40000000810 */
[----:B------:R-:W-:-:S06]  /*14e0*/  DMUL R14, R16, 2 ;  /* 0x40000000100e7828 */ /* 0x000fcc0000000000 */
[----:B------:R-:W-:Y:S02]  /*14f0*/  DADD R18, R18, R20 ;  /* 0x0000000012127229 */ /* 0x000fe40000000014 */
[----:B------:R-:W-:-:S08]  /*1500*/  DFMA R16, R16, 2, -R14 ;  /* 0x400000001010782b */ /* 0x000fd0000000080e */
[----:B------:R-:W-:-:S08]  /*1510*/  DFMA R18, R18, 2, R16 ;  /* 0x400000001212782b */ /* 0x000fd00000000010 */
[----:B------:R-:W-:-:S08]  /*1520*/  DADD R24, R14, R18 ;  /* 0x000000000e187229 */ /* 0x000fd00000000012 */
[----:B------:R-:W-:Y:S02]  /*1530*/  DFMA R22, R24, R22, 6.75539944105574400000e+15 ;  /* 0x433800001816742b */ /* 0x000fe40000000016 */
[----:B------:R-:W-:Y:S01]  /*1540*/  FSETP.GEU.AND P0, PT, |R25|, 4.1917929649353027344, PT ;  /* 0x4086232b1900780b */ /* 0x000fe20003f0e200 */
[----:B------:R-:W-:-:S05]  /*1550*/  DADD R14, R14, -R24 ;  /* 0x000000000e0e7229 */ /* 0x000fca0000000818 */
[----:B------:R-:W-:-:S03]  /*1560*/  DADD R16, R22, -6.75539944105574400000e+15 ;  /* 0xc338000016107429 */ /* 0x000fc60000000000 */
[----:B------:R-:W-:-:S05]  /*1570*/  DADD R18, R18, R14 ;  /* 0x0000000012127229 */ /* 0x000fca000000000e */
[----:B------:R-:W-:Y:S01]  /*1580*/  DFMA R20, R16, -UR4, R24 ;  /* 0x8000000410147c2b */ /* 0x000fe20008000018 */
[----:B------:R-:W-:Y:S01]  /*1590*/  UMOV UR4, 0x3b39803f ;  /* 0x3b39803f00047882 */ /* 0x000fe20000000000 */
[----:B------:R-:W-:-:S06]  /*15a0*/  UMOV UR5, 0x3c7abc9e ;  /* 0x3c7abc9e00057882 */ /* 0x000fcc0000000000 */
[----:B------:R-:W-:Y:S01]  /*15b0*/  DFMA R20, R16, -UR4, R20 ;  /* 0x8000000410147c2b */ /* 0x000fe20008000014 */
[----:B------:R-:W-:Y:S01]  /*15c0*/  UMOV UR4, 0x69ce2bdf ;  /* 0x69ce2bdf00047882 */ /* 0x000fe20000000000 */
[----:B------:R-:W-:Y:S01]  /*15d0*/  IMAD.MOV.U32 R16, RZ, RZ, -0x35dec16 ;  /* 0xfca213eaff107424 */ /* 0x000fe200078e00ff */
[----:B------:R-:W-:Y:S01]  /*15e0*/  UMOV UR5, 0x3e5ade15 ;  /* 0x3e5ade1500057882 */ /* 0x000fe20000000000 */
[----:B------:R-:W-:-:S06]  /*15f0*/  IMAD.MOV.U32 R17, RZ, RZ, 0x3e928af3 ;  /* 0x3e928af3ff117424 */ /* 0x000fcc00078e00ff */
[----:B------:R-:W-:Y:S01]  /*1600*/  DFMA R16, R20, UR4, R16 ;  /* 0x0000000414107c2b */ /* 0x000fe20008000010 */
[----:B------:R-:W-:Y:S01]  /*1610*/  UMOV UR4, 0x62401315 ;  /* 0x6240131500047882 */ /* 0x000fe20000000000 */
[----:B------:R-:W-:-:S06]  /*1620*/  UMOV UR5, 0x3ec71dee ;  /* 0x3ec71dee00057882 */ /* 0x000fcc0000000000 */
[----:B------:R-:W-:Y:S01]  /*1630*/  DFMA R16, R20, R16, UR4 ;  /* 0x0000000414107e2b */ /* 0x000fe20008000010 */
        /* <DEDUP_REMOVED lines=20> */
[----:B------:R-:W-:-:S08]  /*1780*/  DFMA R16, R20, R16, UR4 ;  /* 0x0000000414107e2b */ /* 0x000fd00008000010 */
[----:B------:R-:W-:-:S08]  /*1790*/  DFMA R16, R20, R16, 1 ;  /* 0x3ff000001410742b */ /* 0x000fd00000000010 */
[----:B------:R-:W-:-:S10]  /*17a0*/  DFMA R16, R20, R16, 1 ;  /* 0x3ff000001410742b */ /* 0x000fd40000000010 */
[----:B------:R-:W-:Y:S02]  /*17b0*/  IMAD R21, R22, 0x100000, R17 ;  /* 0x0010000016157824 */ /* 0x000fe400078e0211 */
[----:B------:R-:W-:Y:S01]  /*17c0*/  IMAD.MOV.U32 R20, RZ, RZ, R16 ;  /* 0x000000ffff147224 */ /* 0x000fe200078e0010 */
[----:B------:R-:W-:Y:S06]  /*17d0*/  @!P0 BRA `(.L_x_48) ;  /* 0x0000000000308947 */ /* 0x000fec0003800000 */
[----:B------:R-:W-:Y:S01]  /*17e0*/  FSETP.GEU.AND P1, PT, |R25|, 4.2275390625, PT ;  /* 0x408748001900780b */ /* 0x000fe20003f2e200 */
[C---:B------:R-:W-:Y:S02]  /*17f0*/  DADD R20, R24.reuse, +INF ;  /* 0x7ff0000018147429 */ /* 0x040fe40000000000 */
[----:B------:R-:W-:-:S08]  /*1800*/  DSETP.GEU.AND P0, PT, R24, RZ, PT ;  /* 0x000000ff1800722a */ /* 0x000fd00003f0e000 */
[----:B------:R-:W-:Y:S02]  /*1810*/  FSEL R20, R20, RZ, P0 ;  /* 0x000000ff14147208 */ /* 0x000fe40000000000 */
[----:B------:R-:W-:Y:S02]  /*1820*/  @!P1 LEA.HI R14, R22, R22, RZ, 0x1 ;  /* 0x00000016160e9211 */ /* 0x000fe400078f08ff */
[----:B------:R-:W-:Y:S02]  /*1830*/  FSEL R21, R21, RZ, P0 ;  /* 0x000000ff15157208 */ /* 0x000fe40000000000 */
[----:B------:R-:W-:-:S05]  /*1840*/  @!P1 SHF.R.S32.HI R14, RZ, 0x1, R14 ;  /* 0x00000001ff0e9819 */ /* 0x000fca000001140e */
[----:B------:R-:W-:Y:S02]  /*1850*/  @!P1 IMAD.IADD R15, R22, 0x1, -R14 ;  /* 0x00000001160f9824 */ /* 0x000fe400078e0a0e */
[----:B------:R-:W-:Y:S02]  /*1860*/  @!P1 IMAD R17, R14, 0x100000, R17 ;  /* 0x001000000e119824 */ /* 0x000fe400078e0211 */
[----:B------:R-:W-:Y:S01]  /*1870*/  @!P1 IMAD.MOV.U32 R14, RZ, RZ, RZ ;  /* 0x000000ffff0e9224 */ /* 0x000fe200078e00ff */
[----:B------:R-:W-:-:S06]  /*1880*/  @!P1 LEA R15, R15, 0x3ff00000, 0x14 ;  /* 0x3ff000000f0f9811 */ /* 0x000fcc00078ea0ff */
[----:B------:R-:W-:-:S11]  /*1890*/  @!P1 DMUL R20, R16, R14 ;  /* 0x0000000e10149228 */ /* 0x000fd60000000000 */
.L_x_48:
[----:B------:R-:W-:Y:S01]  /*18a0*/  DFMA R18, R18, R20, R20 ;  /* 0x000000141212722b */ /* 0x000fe20000000014 */
[----:B------:R-:W-:Y:S01]  /*18b0*/  IMAD.MOV.U32 R16, RZ, RZ, R34 ;  /* 0x000000ffff107224 */ /* 0x000fe200078e0022 */
[----:B------:R-:W-:Y:S01]  /*18c0*/  DSETP.NEU.AND P0, PT, |R20|, +INF , PT ;  /* 0x7ff000001400742a */ /* 0x000fe20003f0d200 */
[----:B------:R-:W-:-:S07]  /*18d0*/  IMAD.MOV.U32 R17, RZ, RZ, 0x0 ;  /* 0x00000000ff117424 */ /* 0x000fce00078e00ff */
[----:B------:R-:W-:Y:S02]  /*18e0*/  FSEL R15, R20, R18, !P0 ;  /* 0x00000012140f7208 */ /* 0x000fe40004000000 */
[----:B------:R-:W-:Y:S01]  /*18f0*/  FSEL R14, R21, R19, !P0 ;  /* 0x00000013150e7208 */ /* 0x000fe20004000000 */
[----:B------:R-:W-:Y:S06]  /*1900*/  RET.REL.NODEC R16 `(_Z23kMeansClusterAssignmentPfPiS_ii) ;  /* 0xffffffe410bc7950 */ /* 0x000fec0003c3ffff */
.L_x_49:
        /* <DEDUP_REMOVED lines=15> */
.L_x_51:


//--------------------- .nv.shared._Z20kMeansCentroidUpdatePfPiS_S0_ii --------------------------
	.section	.nv.shared._Z20kMeansCentroidUpdatePfPiS_S0_ii,"aw",@nobits
	.sectionflags	@""
	.align	4
.nv.shared._Z20kMeansCentroidUpdatePfPiS_S0_ii:
	.zero		13312


//--------------------- .nv.shared.reserved.0     --------------------------
	.section	.nv.shared.reserved.0,"aw",@nobits
	.weak		__nv_reservedSMEM_offset_0_alias
	.size		__nv_reservedSMEM_offset_0_alias, 0, 64
	.other		__nv_reservedSMEM_offset_0_alias,@"STO_CUDA_RESERVED_SHARED STV_DEFAULT"
__nv_reservedSMEM_offset_0_alias:
	.zero		0
	.zero		64


//--------------------- .nv.constant0._Z20kMeansCentroidUpdatePfPiS_S0_ii --------------------------
	.section	.nv.constant0._Z20kMeansCentroidUpdatePfPiS_S0_ii,"a",@progbits
	.sectionflags	@""
	.align	4
.nv.constant0._Z20kMeansCentroidUpdatePfPiS_S0_ii:
	.zero		936


//--------------------- .nv.constant0._Z23kMeansClusterAssignmentPfPiS_ii --------------------------
	.section	.nv.constant0._Z23kMeansClusterAssignmentPfPiS_ii,"a",@progbits
	.sectionflags	@""
	.align	4
.nv.constant0._Z23kMeansClusterAssignmentPfPiS_ii:
	.zero		928


//--------------------- SYMBOLS --------------------------

	.type		.nv.reservedSmem.offset0,@object
	.size		.nv.reservedSmem.offset0,0x4
	.type		.nv.reservedSmem.cap,@object
	.size		.nv.reservedSmem.cap,0x4
